def matmul_kernel(
    a_ptr,
    b_ptr,
    c_ptr,
    M,
    N,
    K,
    stride_am,
    stride_ak,
    stride_bk,
    stride_bn,
    stride_cm,
    stride_cn,
    BLOCK_M: tl.constexpr,
    BLOCK_N: tl.constexpr,
    BLOCK_K: tl.constexpr,
    GROUP_M: tl.constexpr,
):
    pid = tl.program_id(axis=0)
    num_pid_m = tl.cdiv(M, BLOCK_M)
    num_pid_n = tl.cdiv(N, BLOCK_N)
    num_pid_in_group = GROUP_M * num_pid_n
    group_id = pid // num_pid_in_group
    first_pid_m = group_id * GROUP_M
    group_size_m = min(num_pid_m - first_pid_m, GROUP_M)
    pid_m = first_pid_m + ((pid % num_pid_in_group) % group_size_m)
    pid_n = (pid % num_pid_in_group) // group_size_m

    offs_am = (pid_m * BLOCK_M + tl.arange(0, BLOCK_M)) % M
    offs_bn = (pid_n * BLOCK_N + tl.arange(0, BLOCK_N)) % N
    offs_k = tl.arange(0, BLOCK_K)
    a_ptrs = a_ptr + offs_am[:, None] * stride_am + offs_k[None, :] * stride_ak
    b_ptrs = b_ptr + offs_k[:, None] * stride_bk + offs_bn[None, :] * stride_bn

    acc = tl.zeros((BLOCK_M, BLOCK_N), dtype=tl.float32)
    for kk in range(0, tl.cdiv(K, BLOCK_K)):
        a = tl.load(a_ptrs, mask=offs_k[None, :] < K - kk * BLOCK_K, other=0.0)
        b = tl.load(b_ptrs, mask=offs_k[:, None] < K - kk * BLOCK_K, other=0.0)
        acc = tl.dot(a, b, acc)
        a_ptrs += BLOCK_K * stride_ak
        b_ptrs += BLOCK_K * stride_bk

    c = acc.to(c_ptr.dtype.element_ty)
    offs_cm = pid_m * BLOCK_M + tl.arange(0, BLOCK_M)
    offs_cn = pid_n * BLOCK_N + tl.arange(0, BLOCK_N)
    c_ptrs = c_ptr + offs_cm[:, None] * stride_cm + offs_cn[None, :] * stride_cn
    mask = (offs_cm[:, None] < M) & (offs_cn[None, :] < N)
    tl.store(c_ptrs, c, mask=mask)

# config = {"BLOCK_K": 32, "BLOCK_M": 128, "BLOCK_N": 128, "GROUP_M": 4, "arch": "sm_100", "dtype": "fp8e4m3", "num_ctas": 1, "num_stages": 3, "num_warps": 4}
# arch = sm_100


// ===== COMPILED SASS (sm_100a) =====

	.target	sm_100a

	.elftype	@"ET_EXEC"


//--------------------- .note.nv.tkinfo           --------------------------
	.section	.note.nv.tkinfo,"",@"SHT_NOTE"
	.sectionflags	@"SHF_NOTE_NV_TKINFO"
	.tkinfo
        /*0018*/ 	.word	0x00000081
        /*0030*/ 	.string	""
        /*0030*/ 	.string	"ptxas-blackwell"
        /*0030*/ 	.string	"Cuda compilation tools, release 12.9, V12.9.86"
        /*0030*/ 	.string	"Build cuda_12.9.r12.9/compiler.36037853_0"
        /*0030*/ 	.string	"-v  -suppress-debug-info  -lineinfo  -arch sm_100a "



//--------------------- .note.nv.cuver            --------------------------
	.section	.note.nv.cuver,"",@"SHT_NOTE"
	.sectionflags	@"SHF_NOTE_NV_CUVER"
        /*0018*/ 	.short	0x0001
        /*001a*/ 	.short	0x0064
        /*001c*/ 	.short	0x0001
        /*001e*/ 	.short	0x0000
        /*0020*/ 	.short	0x0001
        /*0022*/ 	.short	0x0000


//--------------------- .nv.info                  --------------------------
	.section	.nv.info,"",@"SHT_CUDA_INFO"
	.align	4


	//----- nvinfo : EIATTR_REGCOUNT
	.align		4
        /*0000*/ 	.byte	0x04, 0x2f
        /*0002*/ 	.short	(.L_4 - .L_3)
	.align		4
.L_3:
        /*0004*/ 	.word	index@(matmul_kernel)
        /*0008*/ 	.word	0x000000d4


	//----- nvinfo : EIATTR_FRAME_SIZE
	.align		4
.L_4:
        /*000c*/ 	.byte	0x04, 0x11
        /*000e*/ 	.short	(.L_6 - .L_5)
	.align		4
.L_5:
        /*0010*/ 	.word	index@($__internal_2_$__cuda_sm10x_tcgen05_guardrail_trap_unallocated_columns_being_dealloced)
        /*0014*/ 	.word	0x00000000


	//----- nvinfo : EIATTR_FRAME_SIZE
	.align		4
.L_6:
        /*0018*/ 	.byte	0x04, 0x11
        /*001a*/ 	.short	(.L_8 - .L_7)
	.align		4
.L_7:
        /*001c*/ 	.word	index@($__internal_1_$__cuda_sm10x_tcgen05_guardrail_trap_phase_invalid_during_alloc)
        /*0020*/ 	.word	0x00000000


	//----- nvinfo : EIATTR_FRAME_SIZE
	.align		4
.L_8:
        /*0024*/ 	.byte	0x04, 0x11
        /*0026*/ 	.short	(.L_10 - .L_9)
	.align		4
.L_9:
        /*0028*/ 	.word	index@($__internal_0_$__cuda_sm10x_tcgen05_guardrail_trap_col_being_dealloced_not_returned_by_alloc)
        /*002c*/ 	.word	0x00000000


	//----- nvinfo : EIATTR_FRAME_SIZE
	.align		4
.L_10:
        /*0030*/ 	.byte	0x04, 0x11
        /*0032*/ 	.short	(.L_12 - .L_11)
	.align		4
.L_11:
        /*0034*/ 	.word	index@(matmul_kernel)
        /*0038*/ 	.word	0x00000000


	//----- nvinfo : EIATTR_MIN_STACK_SIZE
	.align		4
.L_12:
        /*003c*/ 	.byte	0x04, 0x12
        /*003e*/ 	.short	(.L_14 - .L_13)
	.align		4
.L_13:
        /*0040*/ 	.word	index@(matmul_kernel)
        /*0044*/ 	.word	0x00000000
.L_14:


//--------------------- .nv.info.matmul_kernel    --------------------------
	.section	.nv.info.matmul_kernel,"",@"SHT_CUDA_INFO"
	.sectionflags	@""
	.align	4


	//----- nvinfo : EIATTR_CUDA_API_VERSION
	.align		4
        /*0000*/ 	.byte	0x04, 0x37
        /*0002*/ 	.short	(.L_16 - .L_15)
.L_15:
        /*0004*/ 	.word	0x00000081


	//----- nvinfo : EIATTR_KPARAM_INFO
	.align		4
.L_16:
        /*0008*/ 	.byte	0x04, 0x17
        /*000a*/ 	.short	(.L_18 - .L_17)
.L_17:
        /*000c*/ 	.word	0x00000000
        /*0010*/ 	.short	0x000d
        /*0012*/ 	.short	0x0048
        /*0014*/ 	.byte	0x00, 0xf4, 0x21, 0x00


	//----- nvinfo : EIATTR_KPARAM_INFO
	.align		4
.L_18:
        /*0018*/ 	.byte	0x04, 0x17
        /*001a*/ 	.short	(.L_20 - .L_19)
.L_19:
        /*001c*/ 	.word	0x00000000
        /*0020*/ 	.short	0x000c
        /*0022*/ 	.short	0x0040
        /*0024*/ 	.byte	0x00, 0xf4, 0x21, 0x00


	//----- nvinfo : EIATTR_KPARAM_INFO
	.align		4
.L_20:
        /*0028*/ 	.byte	0x04, 0x17
        /*002a*/ 	.short	(.L_22 - .L_21)
.L_21:
        /*002c*/ 	.word	0x00000000
        /*0030*/ 	.short	0x000b
        /*0032*/ 	.short	0x0038
        /*0034*/ 	.byte	0x00, 0xf0, 0x11, 0x00


	//----- nvinfo : EIATTR_KPARAM_INFO
	.align		4
.L_22:
        /*0038*/ 	.byte	0x04, 0x17
        /*003a*/ 	.short	(.L_24 - .L_23)
.L_23:
        /*003c*/ 	.word	0x00000000
        /*0040*/ 	.short	0x000a
        /*0042*/ 	.short	0x0034
        /*0044*/ 	.byte	0x00, 0xf0, 0x11, 0x00


	//----- nvinfo : EIATTR_KPARAM_INFO
	.align		4
.L_24:
        /*0048*/ 	.byte	0x04, 0x17
        /*004a*/ 	.short	(.L_26 - .L_25)
.L_25:
        /*004c*/ 	.word	0x00000000
        /*0050*/ 	.short	0x0009
        /*0052*/ 	.short	0x0030
        /*0054*/ 	.byte	0x00, 0xf0, 0x11, 0x00


	//----- nvinfo : EIATTR_KPARAM_INFO
	.align		4
.L_26:
        /*0058*/ 	.byte	0x04, 0x17
        /*005a*/ 	.short	(.L_28 - .L_27)
.L_27:
        /*005c*/ 	.word	0x00000000
        /*0060*/ 	.short	0x0008
        /*0062*/ 	.short	0x002c
        /*0064*/ 	.byte	0x00, 0xf0, 0x11, 0x00


	//----- nvinfo : EIATTR_KPARAM_INFO
	.align		4
.L_28:
        /*0068*/ 	.byte	0x04, 0x17
        /*006a*/ 	.short	(.L_30 - .L_29)
.L_29:
        /*006c*/ 	.word	0x00000000
        /*0070*/ 	.short	0x0007
        /*0072*/ 	.short	0x0028
        /*0074*/ 	.byte	0x00, 0xf0, 0x11, 0x00


	//----- nvinfo : EIATTR_KPARAM_INFO
	.align		4
.L_30:
        /*0078*/ 	.byte	0x04, 0x17
        /*007a*/ 	.short	(.L_32 - .L_31)
.L_31:
        /*007c*/ 	.word	0x00000000
        /*0080*/ 	.short	0x0006
        /*0082*/ 	.short	0x0024
        /*0084*/ 	.byte	0x00, 0xf0, 0x11, 0x00


	//----- nvinfo : EIATTR_KPARAM_INFO
	.align		4
.L_32:
        /*0088*/ 	.byte	0x04, 0x17
        /*008a*/ 	.short	(.L_34 - .L_33)
.L_33:
        /*008c*/ 	.word	0x00000000
        /*0090*/ 	.short	0x0005
        /*0092*/ 	.short	0x0020
        /*0094*/ 	.byte	0x00, 0xf0, 0x11, 0x00


	//----- nvinfo : EIATTR_KPARAM_INFO
	.align		4
.L_34:
        /*0098*/ 	.byte	0x04, 0x17
        /*009a*/ 	.short	(.L_36 - .L_35)
.L_35:
        /*009c*/ 	.word	0x00000000
        /*00a0*/ 	.short	0x0004
        /*00a2*/ 	.short	0x001c
        /*00a4*/ 	.byte	0x00, 0xf0, 0x11, 0x00


	//----- nvinfo : EIATTR_KPARAM_INFO
	.align		4
.L_36:
        /*00a8*/ 	.byte	0x04, 0x17
        /*00aa*/ 	.short	(.L_38 - .L_37)
.L_37:
        /*00ac*/ 	.word	0x00000000
        /*00b0*/ 	.short	0x0003
        /*00b2*/ 	.short	0x0018
        /*00b4*/ 	.byte	0x00, 0xf0, 0x11, 0x00


	//----- nvinfo : EIATTR_KPARAM_INFO
	.align		4
.L_38:
        /*00b8*/ 	.byte	0x04, 0x17
        /*00ba*/ 	.short	(.L_40 - .L_39)
.L_39:
        /*00bc*/ 	.word	0x00000000
        /*00c0*/ 	.short	0x0002
        /*00c2*/ 	.short	0x0010
        /*00c4*/ 	.byte	0x00, 0xf4, 0x21, 0x00


	//----- nvinfo : EIATTR_KPARAM_INFO
	.align		4
.L_40:
        /*00c8*/ 	.byte	0x04, 0x17
        /*00ca*/ 	.short	(.L_42 - .L_41)
.L_41:
        /*00cc*/ 	.word	0x00000000
        /*00d0*/ 	.short	0x0001
        /*00d2*/ 	.short	0x0008
        /*00d4*/ 	.byte	0x00, 0xf4, 0x21, 0x00


	//----- nvinfo : EIATTR_KPARAM_INFO
	.align		4
.L_42:
        /*00d8*/ 	.byte	0x04, 0x17
        /*00da*/ 	.short	(.L_44 - .L_43)
.L_43:
        /*00dc*/ 	.word	0x00000000
        /*00e0*/ 	.short	0x0000
        /*00e2*/ 	.short	0x0000
        /*00e4*/ 	.byte	0x00, 0xf4, 0x21, 0x00


	//----- nvinfo : EIATTR_AT_ENTRY_FRAGMENTS
	.align		4
.L_44:
        /*00e8*/ 	.byte	0x04, 0x4f
        /*00ea*/ 	.short	(.L_46 - .L_45)


	//   ....[0]....
.L_45:
        /*00ec*/ 	.word	0x00000004


	//----- nvinfo : EIATTR_RESERVED_SMEM_USED
	.align		4
.L_46:
        /*00f0*/ 	.byte	0x01, 0x41
	.zero		2


	//----- nvinfo : EIATTR_SPARSE_MMA_MASK
	.align		4
        /*00f4*/ 	.byte	0x03, 0x50
        /*00f6*/ 	.short	0x0000


	//----- nvinfo : EIATTR_TCGEN05_1CTA_USED
	.align		4
        /*00f8*/ 	.byte	0x01, 0x51
	.zero		2


	//----- nvinfo : EIATTR_MAXREG_COUNT
	.align		4
        /*00fc*/ 	.byte	0x03, 0x1b
        /*00fe*/ 	.short	0x00ff


	//----- nvinfo : EIATTR_NUM_BARRIERS
	.align		4
        /*0100*/ 	.byte	0x02, 0x4c
        /*0102*/ 	.byte	0x01
	.zero		1


	//----- nvinfo : EIATTR_INT_WARP_WIDE_INSTR_OFFSETS
	.align		4
        /*0104*/ 	.byte	0x04, 0x31
        /*0106*/ 	.short	(.L_48 - .L_47)


	//   ....[0]....
.L_47:
        /*0108*/ 	.word	0x000024e0


	//   ....[1]....
        /*010c*/ 	.word	0x00002510


	//   ....[2]....
        /*0110*/ 	.word	0x00004420


	//   ....[3]....
        /*0114*/ 	.word	0x0000aad0


	//   ....[4]....
        /*0118*/ 	.word	0x0000ab20


	//----- nvinfo : EIATTR_COOP_GROUP_MASK_REGIDS
	.align		4
.L_48:
        /*011c*/ 	.byte	0x04, 0x29
        /*011e*/ 	.short	(.L_50 - .L_49)


	//   ....[0]....
.L_49:
        /*0120*/ 	.word	0xffffffff


	//   ....[1]....
        /*0124*/ 	.word	0xffffffff


	//   ....[2]....
        /*0128*/ 	.word	0xffffffff


	//   ....[3]....
        /*012c*/ 	.word	0xffffffff


	//----- nvinfo : EIATTR_COOP_GROUP_INSTR_OFFSETS
	.align		4
.L_50:
        /*0130*/ 	.byte	0x04, 0x28
        /*0132*/ 	.short	(.L_52 - .L_51)


	//   ....[0]....
.L_51:
        /*0134*/ 	.word	0x00000070


	//   ....[1]....
        /*0138*/ 	.word	0x00000330


	//   ....[2]....
        /*013c*/ 	.word	0x0000a960


	//   ....[3]....
        /*0140*/ 	.word	0x0000abd0


	//----- nvinfo : EIATTR_VRC_CTA_INIT_COUNT
	.align		4
.L_52:
        /*0144*/ 	.byte	0x02, 0x4a
        /*0146*/ 	.byte	0x80
	.zero		1


	//----- nvinfo : EIATTR_MBARRIER_INSTR_OFFSETS
	.align		4
        /*0148*/ 	.byte	0x04, 0x39
        /*014a*/ 	.short	(.L_54 - .L_53)


	//   ....[0]....
.L_53:
        /*014c*/ 	.word	0x00002660
        /*0150*/ 	.word	0x000000ff
        /*0154*/ 	.word	0x00000000
        /*0158*/ 	.short	0x0100
        /*015a*/ 	.byte	0x0d
	.zero		1


	//   ....[1]....
        /*015c*/ 	.word	0x00004480
        /*0160*/ 	.word	0x000000ff
        /*0164*/ 	.word	0x00004008
        /*0168*/ 	.short	0x0100
        /*016a*/ 	.byte	0x10
	.zero		1


	//   ....[2]....
        /*016c*/ 	.word	0x00004bc0
        /*0170*/ 	.word	0x000000ff
        /*0174*/ 	.word	0x00000000
        /*0178*/ 	.short	0x010a
        /*017a*/ 	.byte	0x0d
	.zero		1


	//   ....[3]....
        /*017c*/ 	.word	0x00006460
        /*0180*/ 	.word	0x000000ff
        /*0184*/ 	.word	0x00000000
        /*0188*/ 	.short	0x010a
        /*018a*/ 	.byte	0x0d
	.zero		1


	//   ....[4]....
        /*018c*/ 	.word	0x00006600
        /*0190*/ 	.word	0x000000ff
        /*0194*/ 	.word	0x00004000
        /*0198*/ 	.short	0x0108
        /*019a*/ 	.byte	0x10
	.zero		1


	//   ....[5]....
        /*019c*/ 	.word	0x00006690
        /*01a0*/ 	.word	0x000000ff
        /*01a4*/ 	.word	0x00004008
        /*01a8*/ 	.short	0x0108
        /*01aa*/ 	.byte	0x10
	.zero		1


	//   ....[6]....
        /*01ac*/ 	.word	0x0000abf0
        /*01b0*/ 	.word	0x000000ff
        /*01b4*/ 	.word	0x00000000
        /*01b8*/ 	.short	0x010a
        /*01ba*/ 	.byte	0x0d
	.zero		1


	//   ....[7]....
        /*01bc*/ 	.word	0x0000ac20
        /*01c0*/ 	.word	0x000000ff
        /*01c4*/ 	.word	0x00000000
        /*01c8*/ 	.short	0x010a
        /*01ca*/ 	.byte	0x0d
	.zero		1


	//----- nvinfo : EIATTR_NUM_MBARRIERS
	.align		4
.L_54:
        /*01cc*/ 	.byte	0x03, 0x38
        /*01ce*/ 	.short	0x0002


	//----- nvinfo : EIATTR_EXIT_INSTR_OFFSETS
	.align		4
        /*01d0*/ 	.byte	0x04, 0x1c
        /*01d2*/ 	.short	(.L_56 - .L_55)


	//   ....[0]....
.L_55:
        /*01d4*/ 	.word	0x0000abe0


	//----- nvinfo : EIATTR_REQNTID
	.align		4
.L_56:
        /*01d8*/ 	.byte	0x04, 0x10
        /*01da*/ 	.short	(.L_58 - .L_57)
.L_57:
        /*01dc*/ 	.word	0x00000080
        /*01e0*/ 	.word	0x00000001
        /*01e4*/ 	.word	0x00000001


	//----- nvinfo : EIATTR_CRS_STACK_SIZE
	.align		4
.L_58:
        /*01e8*/ 	.byte	0x04, 0x1e
        /*01ea*/ 	.short	(.L_60 - .L_59)
.L_59:
        /*01ec*/ 	.word	0x00000000


	//----- nvinfo : EIATTR_CBANK_PARAM_SIZE
	.align		4
.L_60:
        /*01f0*/ 	.byte	0x03, 0x19
        /*01f2*/ 	.short	0x0050


	//----- nvinfo : EIATTR_PARAM_CBANK
	.align		4
        /*01f4*/ 	.byte	0x04, 0x0a
        /*01f6*/ 	.short	(.L_62 - .L_61)
	.align		4
.L_61:
        /*01f8*/ 	.word	index@(.nv.constant0.matmul_kernel)
        /*01fc*/ 	.short	0x0380
        /*01fe*/ 	.short	0x0050


	//----- nvinfo : EIATTR_SW_WAR
	.align		4
.L_62:
        /*0200*/ 	.byte	0x04, 0x36
        /*0202*/ 	.short	(.L_64 - .L_63)
.L_63:
        /*0204*/ 	.word	0x00000008
.L_64:


//--------------------- .nv.compat                --------------------------
	.section	.nv.compat,"",@"SHT_CUDA_COMPAT_INFO"
	.align	4
        /*0000*/ 	.byte	0x02, 0x02, 0x02, 0x00, 0x02, 0x05, 0x05, 0x00, 0x02, 0x03, 0x00, 0x00, 0x02, 0x06, 0x01, 0x00


//--------------------- .nv.callgraph             --------------------------
	.section	.nv.callgraph,"",@"SHT_CUDA_CALLGRAPH"
	.align	4
	.sectionentsize	8
	.align		4
        /*0000*/ 	.word	0x00000000
	.align		4
        /*0004*/ 	.word	0xffffffff
	.align		4
        /*0008*/ 	.word	0x00000000
	.align		4
        /*000c*/ 	.word	0xfffffffe
	.align		4
        /*0010*/ 	.word	0x00000000
	.align		4
        /*0014*/ 	.word	0xfffffffd
	.align		4
        /*0018*/ 	.word	0x00000000
	.align		4
        /*001c*/ 	.word	0xfffffffc


//--------------------- .text.matmul_kernel       --------------------------
	.section	.text.matmul_kernel,"ax",@progbits
	.align	128
        .global         matmul_kernel
        .type           matmul_kernel,@function
        .size           matmul_kernel,(.L_x_20 - matmul_kernel)
        .other          matmul_kernel,@"STO_CUDA_ENTRY STV_DEFAULT"
matmul_kernel:
.text.matmul_kernel:
[----:B------:R-:W0:Y:S01]  /*0000*/  LDC R1, c[0x0][0x37c] ;  /* 0x0000df00ff017b82 */ /* 0x000e220000000800 */
[----:B------:R-:W1:Y:S01]  /*0010*/  S2R R88, SR_TID.X ;  /* 0x0000000000587919 */ /* 0x000e620000002100 */
[----:B------:R-:W2:Y:S01]  /*0020*/  LDCU.64 UR18, c[0x0][0x358] ;  /* 0x00006b00ff1277ac */ /* 0x000ea20008000a00 */
[----:B-1----:R-:W-:-:S13]  /*0030*/  ISETP.GE.U32.AND P0, PT, R88, 0x20, PT ;  /* 0x000000205800780c */ /* 0x002fda0003f06070 */
[----:B------:R-:W-:Y:S02]  /*0040*/  VOTEU.ANY UP0, P0 ;  /* 0x0000000000ff7886 */ /* 0x000fe40000000100 */
[----:B0-2---:R-:W-:Y:S05]  /*0050*/  BRA.U UP0, `(.L_x_0) ;  /* 0x0000000100b87547 */ /* 0x005fea000b800000 */
[----:B------:R-:W0:Y:S01]  /*0060*/  S2UR UR6, SR_CgaCtaId ;  /* 0x00000000000679c3 */ /* 0x000e220000008800 */
[----:B------:R-:W-:Y:S01]  /*0070*/  NOP ;  /* 0x0000000000007918 */ /* 0x000fe20000000000 */
[----:B------:R-:W-:Y:S02]  /*0080*/  UMOV UR4, 0x40 ;  /* 0x0000004000047882 */ /* 0x000fe40000000000 */
[----:B0-----:R-:W-:-:S09]  /*0090*/  ULEA UR4, UR6, UR4, 0x18 ;  /* 0x0000000406047291 */ /* 0x001fd2000f8ec0ff */
[----:B------:R-:W0:Y:S01]  /*00a0*/  LDS.U8 R0, [UR4] ;  /* 0x00000004ff007984 */ /* 0x000e220008000000 */
[----:B------:R-:W-:Y:S02]  /*00b0*/  UMOV UR4, 0x400 ;  /* 0x0000040000047882 */ /* 0x000fe40000000000 */
[----:B------:R-:W-:Y:S01]  /*00c0*/  ULEA UR4, UR6, UR4, 0x18 ;  /* 0x0000000406047291 */ /* 0x000fe2000f8ec0ff */
[----:B0-----:R-:W-:-:S13]  /*00d0*/  ISETP.NE.AND P0, PT, R0, RZ, PT ;  /* 0x000000ff0000720c */ /* 0x001fda0003f05270 */
[----:B------:R-:W-:Y:S05]  /*00e0*/  @P0 BRA `(.L_x_1) ;  /* 0x00000000007c0947 */ /* 0x000fea0003800000 */
[----:B------:R-:W-:-:S13]  /*00f0*/  ELECT P0, URZ, PT ;  /* 0x0000000000ff782f */ /* 0x000fda0003800000 */
[----:B------:R-:W-:Y:S05]  /*0100*/  @!P0 BRA `(.L_x_2) ;  /* 0x0000000000848947 */ /* 0x000fea0003800000 */
[----:B------:R-:W-:Y:S01]  /*0110*/  UMOV UR5, 0x4 ;  /* 0x0000000400057882 */ /* 0x000fe20000000000 */
[----:B------:R-:W-:Y:S02]  /*0120*/  IMAD.MOV.U32 R4, RZ, RZ, 0x1 ;  /* 0x00000001ff047424 */ /* 0x000fe400078e00ff */
[----:B------:R-:W-:Y:S02]  /*0130*/  IMAD.MOV.U32 R5, RZ, RZ, 0xf ;  /* 0x0000000fff057424 */ /* 0x000fe400078e00ff */
[----:B------:R-:W-:Y:S04]  /*0140*/  DEPBAR.LE SB0, 0x36 ;  /* 0x00008d800000791a */ /* 0x000fe80000000000 */
[----:B------:R-:W0:Y:S02]  /*0150*/  UTCATOMSWS.FIND_AND_SET.ALIGN UP1, UR5, UR5 ;  /* 0x00000005000575e3 */ /* 0x000e240008020800 */
[----:B0-----:R-:W-:-:S04]  /*0160*/  PLOP3.LUT P0, PT, PT, PT, UP1, 0x80, 0x8 ;  /* 0x000000000008781c */ /* 0x001fc80003f0f018 */
[----:B------:R-:W-:-:S04]  /*0170*/  SEL R0, RZ, 0xffffffff, !P0 ;  /* 0xffffffffff007807 */ /* 0x000fc80004000000 */
[----:B------:R-:W-:Y:S01]  /*0180*/  ISETP.NE.AND P0, PT, R0, RZ, PT ;  /* 0x000000ff0000720c */ /* 0x000fe20003f05270 */
[----:B------:R-:W-:-:S12]  /*0190*/  IMAD.U32 R0, RZ, RZ, UR5 ;  /* 0x00000005ff007e24 */ /* 0x000fd8000f8e00ff */
[----:B------:R-:W-:Y:S05]  /*01a0*/  @P0 BRA `(.L_x_3) ;  /* 0x0000000000240947 */ /* 0x000fea0003800000 */
.L_x_4:
[----:B------:R-:W-:Y:S05]  /*01b0*/  NANOSLEEP 0x64 ;  /* 0x000000640000795d */ /* 0x000fea0003800000 */
[----:B------:R-:W-:-:S05]  /*01c0*/  UMOV UR5, 0x4 ;  /* 0x0000000400057882 */ /* 0x000fca0000000000 */
[----:B------:R-:W-:Y:S04]  /*01d0*/  DEPBAR.LE SB0, 0x36 ;  /* 0x00008d800000791a */ /* 0x000fe80000000000 */
[----:B------:R-:W0:Y:S02]  /*01e0*/  UTCATOMSWS.FIND_AND_SET.ALIGN UP1, UR5, UR5 ;  /* 0x00000005000575e3 */ /* 0x000e240008020800 */
[----:B0-----:R-:W-:-:S04]  /*01f0*/  PLOP3.LUT P0, PT, PT, PT, UP1, 0x80, 0x8 ;  /* 0x000000000008781c */ /* 0x001fc80003f0f018 */
[----:B------:R-:W-:-:S04]  /*0200*/  SEL R0, RZ, 0xffffffff, !P0 ;  /* 0xffffffffff007807 */ /* 0x000fc80004000000 */
[----:B------:R-:W-:Y:S01]  /*0210*/  ISETP.NE.AND P0, PT, R0, RZ, PT ;  /* 0x000000ff0000720c */ /* 0x000fe20003f05270 */
[----:B------:R-:W-:-:S12]  /*0220*/  IMAD.U32 R0, RZ, RZ, UR5 ;  /* 0x00000005ff007e24 */ /* 0x000fd8000f8e00ff */
[----:B------:R-:W-:Y:S05]  /*0230*/  @!P0 BRA `(.L_x_4) ;  /* 0xfffffffc00dc8947 */ /* 0x000fea000383ffff */
.L_x_3:
[C---:B------:R-:W-:Y:S01]  /*0240*/  VIADD R3, R0.reuse, 0x10 ;  /* 0x0000001000037836 */ /* 0x040fe20000000000 */
[----:B------:R-:W-:Y:S01]  /*0250*/  UMOV UR5, 0x50 ;  /* 0x0000005000057882 */ /* 0x000fe20000000000 */
[----:B------:R-:W-:Y:S01]  /*0260*/  SHF.L.U32 R2, R5, R0, RZ ;  /* 0x0000000005027219 */ /* 0x000fe200000006ff */
[----:B------:R-:W-:Y:S01]  /*0270*/  ULEA UR5, UR6, UR5, 0x18 ;  /* 0x0000000506057291 */ /* 0x000fe2000f8ec0ff */
[----:B------:R-:W-:Y:S01]  /*0280*/  IMAD.SHL.U32 R0, R0, 0x20, RZ ;  /* 0x0000002000007824 */ /* 0x000fe200078e00ff */
[----:B------:R-:W-:-:S04]  /*0290*/  SHF.L.U32 R3, R4, R3, RZ ;  /* 0x0000000304037219 */ /* 0x000fc800000006ff */
[----:B------:R-:W-:-:S05]  /*02a0*/  LOP3.LUT R2, R3, R2, RZ, 0xfc, !PT ;  /* 0x0000000203027212 */ /* 0x000fca00078efcff */
[----:B------:R0:W-:Y:S04]  /*02b0*/  ATOMS.OR RZ, [UR5], R2 ;  /* 0x00000002ffff798c */ /* 0x0001e8000b000005 */
[----:B------:R0:W-:Y:S01]  /*02c0*/  STS [UR4], R0 ;  /* 0x00000000ff007988 */ /* 0x0001e20008000804 */
[----:B------:R-:W-:Y:S05]  /*02d0*/  BRA `(.L_x_2) ;  /* 0x0000000000107947 */ /* 0x000fea0003800000 */
.L_x_1:
[----:B------:R-:W-:Y:S01]  /*02e0*/  IMAD.MOV.U32 R0, RZ, RZ, -0x1 ;  /* 0xffffffffff007424 */ /* 0x000fe200078e00ff */
[----:B------:R-:W-:-:S04]  /*02f0*/  MOV R2, 0x320 ;  /* 0x0000032000027802 */ /* 0x000fc80000000f00 */
[----:B------:R0:W-:Y:S03]  /*0300*/  STS [UR4], R0 ;  /* 0x00000000ff007988 */ /* 0x0001e60008000804 */
[----:B0-----:R-:W-:Y:S05]  /*0310*/  CALL.REL.NOINC `($__internal_1_$__cuda_sm10x_tcgen05_guardrail_trap_phase_invalid_during_alloc) ;  /* 0x000000a800587944 */ /* 0x001fea0003c00000 */
.L_x_2:
[----:B------:R-:W-:Y:S05]  /*0320*/  WARPSYNC.ALL ;  /* 0x0000000000007948 */ /* 0x000fea0003800000 */
[----:B------:R-:W-:Y:S01]  /*0330*/  NOP ;  /* 0x0000000000007918 */ /* 0x000fe20000000000 */
.L_x_0:
[----:B------:R-:W1:Y:S01]  /*0340*/  LDC.64 R42, c[0x0][0x398] ;  /* 0x0000e600ff2a7b82 */ /* 0x000e620000000a00 */
[----:B------:R-:W2:Y:S01]  /*0350*/  S2R R5, SR_CTAID.X ;  /* 0x0000000000057919 */ /* 0x000ea20000002500 */
[----:B------:R-:W-:Y:S01]  /*0360*/  LOP3.LUT R146, R88, 0x7f, RZ, 0xc0, !PT ;  /* 0x0000007f58927812 */ /* 0x000fe200078ec0ff */
[----:B------:R-:W-:Y:S01]  /*0370*/  UMOV UR4, 0x400 ;  /* 0x0000040000047882 */ /* 0x000fe20000000000 */
[----:B------:R-:W3:Y:S04]  /*0380*/  LDCU UR9, c[0x0][0x3a4] ;  /* 0x00007480ff0977ac */ /* 0x000ee80008000800 */
[----:B------:R-:W4:Y:S01]  /*0390*/  S2UR UR5, SR_CgaCtaId ;  /* 0x00000000000579c3 */ /* 0x000f220000008800 */
[----:B------:R-:W0:Y:S01]  /*03a0*/  LDCU.128 UR20, c[0x0][0x380] ;  /* 0x00007000ff1477ac */ /* 0x000e220008000c00 */
[----:B------:R-:W-:-:S06]  /*03b0*/  UMOV UR7, 0x1 ;  /* 0x0000000100077882 */ /* 0x000fcc0000000000 */
[----:B------:R-:W0:Y:S02]  /*03c0*/  LDC.64 R124, c[0x0][0x3a8] ;  /* 0x0000ea00ff7c7b82 */ /* 0x000e240000000a00 */
[----:B01----:R-:W-:Y:S01]  /*03d0*/  VIADD R0, R43, 0x7f ;  /* 0x0000007f2b007836 */ /* 0x003fe20000000000 */
[----:B------:R-:W-:-:S04]  /*03e0*/  IABS R13, R42 ;  /* 0x0000002a000d7213 */ /* 0x000fc80000000000 */
[----:B------:R-:W-:Y:S01]  /*03f0*/  SHF.R.S32.HI R3, RZ, 0x1f, R0 ;  /* 0x0000001fff037819 */ /* 0x000fe20000011400 */
[----:B----4-:R-:W-:-:S03]  /*0400*/  ULEA UR16, UR5, UR4, 0x18 ;  /* 0x0000000405107291 */ /* 0x010fc6000f8ec0ff */
[----:B------:R-:W-:Y:S01]  /*0410*/  LEA.HI R3, R3, R0, RZ, 0x7 ;  /* 0x0000000003037211 */ /* 0x000fe200078f38ff */
[----:B------:R-:W-:Y:S01]  /*0420*/  BAR.SYNC.DEFER_BLOCKING 0x0 ;  /* 0x0000000000007b1d */ /* 0x000fe20000010000 */
[----:B--2---:R-:W-:Y:S02]  /*0430*/  IABS R8, R5 ;  /* 0x0000000500087213 */ /* 0x004fe40000000000 */
[----:B------:R-:W-:-:S05]  /*0440*/  SHF.R.S32.HI R3, RZ, 0x7, R3 ;  /* 0x00000007ff037819 */ /* 0x000fca0000011403 */
[----:B------:R-:W-:-:S05]  /*0450*/  IMAD.SHL.U32 R4, R3, 0x4, RZ ;  /* 0x0000000403047824 */ /* 0x000fca00078e00ff */
[-C--:B------:R-:W-:Y:S02]  /*0460*/  IABS R7, R4.reuse ;  /* 0x0000000400077213 */ /* 0x080fe40000000000 */
[----:B------:R-:W-:Y:S02]  /*0470*/  IABS R10, R4 ;  /* 0x00000004000a7213 */ /* 0x000fe40000000000 */
[----:B------:R-:W0:Y:S01]  /*0480*/  I2F.RP R0, R7 ;  /* 0x0000000700007306 */ /* 0x000e220000209400 */
[----:B------:R-:W1:Y:S07]  /*0490*/  LDS R18, [UR16] ;  /* 0x00000010ff127984 */ /* 0x000e6e0008000800 */
[----:B0-----:R-:W0:Y:S02]  /*04a0*/  MUFU.RCP R0, R0 ;  /* 0x0000000000007308 */ /* 0x001e240000001000 */
[----:B0-----:R-:W-:-:S02]  /*04b0*/  VIADD R2, R0, 0xffffffe ;  /* 0x0ffffffe00027836 */ /* 0x001fc40000000000 */
[----:B------:R-:W-:-:S04]  /*04c0*/  IMAD.MOV R0, RZ, RZ, -R10 ;  /* 0x000000ffff007224 */ /* 0x000fc800078e0a0a */
[----:B------:R0:W2:Y:S02]  /*04d0*/  F2I.FTZ.U32.TRUNC.NTZ R3, R2 ;  /* 0x0000000200037305 */ /* 0x0000a4000021f000 */
[----:B0-----:R-:W-:Y:S01]  /*04e0*/  IMAD.MOV.U32 R2, RZ, RZ, RZ ;  /* 0x000000ffff027224 */ /* 0x001fe200078e00ff */
[----:B-1----:R-:W-:Y:S01]  /*04f0*/  R2UR UR17, R18 ;  /* 0x00000000121172ca */ /* 0x002fe200000e0000 */
[----:B--2---:R-:W-:-:S04]  /*0500*/  IMAD.MOV R6, RZ, RZ, -R3 ;  /* 0x000000ffff067224 */ /* 0x004fc800078e0a03 */
[----:B------:R-:W-:Y:S02]  /*0510*/  IMAD R9, R6, R7, RZ ;  /* 0x0000000706097224 */ /* 0x000fe400078e02ff */
[----:B------:R-:W-:Y:S02]  /*0520*/  IMAD.MOV.U32 R6, RZ, RZ, R8 ;  /* 0x000000ffff067224 */ /* 0x000fe400078e0008 */
[----:B------:R-:W-:-:S06]  /*0530*/  IMAD.HI.U32 R3, R3, R9, R2 ;  /* 0x0000000903037227 */ /* 0x000fcc00078e0002 */
[----:B------:R-:W-:-:S04]  /*0540*/  IMAD.HI.U32 R3, R3, R6, RZ ;  /* 0x0000000603037227 */ /* 0x000fc800078e00ff */
[----:B------:R-:W-:Y:S01]  /*0550*/  IMAD R0, R3, R0, R6 ;  /* 0x0000000003007224 */ /* 0x000fe200078e0206 */
[----:B------:R-:W-:Y:S04]  /*0560*/  BAR.SYNC.DEFER_BLOCKING 0x0 ;  /* 0x0000000000007b1d */ /* 0x000fe80000010000 */
[----:B------:R-:W-:-:S13]  /*0570*/  ISETP.GT.U32.AND P1, PT, R7, R0, PT ;  /* 0x000000000700720c */ /* 0x000fda0003f24070 */
[----:B------:R-:W-:Y:S02]  /*0580*/  @!P1 IMAD.IADD R0, R0, 0x1, -R7 ;  /* 0x0000000100009824 */ /* 0x000fe400078e0a07 */
[----:B------:R-:W-:Y:S01]  /*0590*/  @!P1 VIADD R3, R3, 0x1 ;  /* 0x0000000103039836 */ /* 0x000fe20000000000 */
[----:B------:R-:W-:Y:S02]  /*05a0*/  ISETP.NE.AND P1, PT, R4, RZ, PT ;  /* 0x000000ff0400720c */ /* 0x000fe40003f25270 */
[----:B------:R-:W-:Y:S02]  /*05b0*/  ISETP.GE.U32.AND P0, PT, R0, R7, PT ;  /* 0x000000070000720c */ /* 0x000fe40003f06070 */
[----:B------:R-:W-:-:S04]  /*05c0*/  LOP3.LUT R0, R5, R4, RZ, 0x3c, !PT ;  /* 0x0000000405007212 */ /* 0x000fc800078e3cff */
[----:B------:R-:W-:Y:S01]  /*05d0*/  ISETP.GE.AND P2, PT, R0, RZ, PT ;  /* 0x000000ff0000720c */ /* 0x000fe20003f46270 */
[----:B------:R-:W-:-:S06]  /*05e0*/  VIADD R0, R42, 0x7f ;  /* 0x0000007f2a007836 */ /* 0x000fcc0000000000 */
[----:B------:R-:W-:-:S04]  /*05f0*/  @P0 VIADD R3, R3, 0x1 ;  /* 0x0000000103030836 */ /* 0x000fc80000000000 */
[----:B------:R-:W-:Y:S01]  /*0600*/  IMAD.MOV.U32 R2, RZ, RZ, R3 ;  /* 0x000000ffff027224 */ /* 0x000fe200078e0003 */
[----:B------:R-:W-:-:S03]  /*0610*/  SHF.R.S32.HI R3, RZ, 0x1f, R0 ;  /* 0x0000001fff037819 */ /* 0x000fc60000011400 */
[----:B------:R-:W-:Y:S01]  /*0620*/  @!P2 IMAD.MOV R2, RZ, RZ, -R2 ;  /* 0x000000ffff02a224 */ /* 0x000fe200078e0a02 */
[----:B------:R-:W-:Y:S02]  /*0630*/  @!P1 LOP3.LUT R2, RZ, R4, RZ, 0x33, !PT ;  /* 0x00000004ff029212 */ /* 0x000fe400078e33ff */
[----:B------:R-:W-:-:S03]  /*0640*/  LEA.HI R3, R3, R0, RZ, 0x7 ;  /* 0x0000000003037211 */ /* 0x000fc600078f38ff */
[----:B------:R-:W-:Y:S02]  /*0650*/  IMAD.SHL.U32 R8, R2, 0x4, RZ ;  /* 0x0000000402087824 */ /* 0x000fe400078e00ff */
[----:B------:R-:W-:-:S03]  /*0660*/  IMAD.MOV R2, RZ, RZ, -R2 ;  /* 0x000000ffff027224 */ /* 0x000fc600078e0a02 */
[----:B------:R-:W-:Y:S01]  /*0670*/  LEA.HI.SX32 R3, R3, -R8, 0x19 ;  /* 0x8000000803037211 */ /* 0x000fe200078fcaff */
[----:B------:R-:W-:-:S03]  /*0680*/  IMAD R10, R4, R2, R5 ;  /* 0x00000002040a7224 */ /* 0x000fc600078e0205 */
[----:B------:R-:W-:Y:S02]  /*0690*/  VIMNMX R11, PT, PT, R3, 0x4, PT ;  /* 0x00000004030b7848 */ /* 0x000fe40003fe0100 */
[----:B------:R-:W-:Y:S02]  /*06a0*/  IABS R7, R10 ;  /* 0x0000000a00077213 */ /* 0x000fe40000000000 */
[-C--:B------:R-:W-:Y:S02]  /*06b0*/  IABS R9, R11.reuse ;  /* 0x0000000b00097213 */ /* 0x080fe40000000000 */
[----:B------:R-:W-:Y:S02]  /*06c0*/  IABS R4, R11 ;  /* 0x0000000b00047213 */ /* 0x000fe40000000000 */
[----:B------:R-:W0:Y:S08]  /*06d0*/  I2F.RP R0, R9 ;  /* 0x0000000900007306 */ /* 0x000e300000209400 */
[----:B0-----:R-:W0:Y:S02]  /*06e0*/  MUFU.RCP R0, R0 ;  /* 0x0000000000007308 */ /* 0x001e240000001000 */
[----:B0-----:R-:W-:-:S02]  /*06f0*/  VIADD R3, R0, 0xffffffe ;  /* 0x0ffffffe00037836 */ /* 0x001fc40000000000 */
[----:B------:R-:W-:-:S04]  /*0700*/  IMAD.MOV R0, RZ, RZ, -R4 ;  /* 0x000000ffff007224 */ /* 0x000fc800078e0a04 */
[----:B------:R-:W0:Y:S02]  /*0710*/  F2I.FTZ.U32.TRUNC.NTZ R3, R3 ;  /* 0x0000000300037305 */ /* 0x000e24000021f000 */
[----:B0-----:R-:W-:-:S04]  /*0720*/  IMAD.MOV R6, RZ, RZ, -R3 ;  /* 0x000000ffff067224 */ /* 0x001fc800078e0a03 */
[----:B------:R-:W-:Y:S02]  /*0730*/  IMAD.MOV.U32 R2, RZ, RZ, R6 ;  /* 0x000000ffff027224 */ /* 0x000fe400078e0006 */
[----:B------:R-:W0:Y:S02]  /*0740*/  I2F.RP R6, R13 ;  /* 0x0000000d00067306 */ /* 0x000e240000209400 */
[----:B------:R-:W-:Y:S02]  /*0750*/  IMAD R5, R2, R9, RZ ;  /* 0x0000000902057224 */ /* 0x000fe400078e02ff */
[----:B------:R-:W-:-:S04]  /*0760*/  IMAD.MOV.U32 R2, RZ, RZ, RZ ;  /* 0x000000ffff027224 */ /* 0x000fc800078e00ff */
[----:B------:R-:W-:Y:S01]  /*0770*/  IMAD.HI.U32 R2, R3, R5, R2 ;  /* 0x0000000503027227 */ /* 0x000fe200078e0002 */
[----:B------:R-:W-:-:S05]  /*0780*/  IABS R3, R43 ;  /* 0x0000002b00037213 */ /* 0x000fca0000000000 */
[----:B------:R-:W-:Y:S01]  /*0790*/  IMAD.HI.U32 R2, R2, R7, RZ ;  /* 0x0000000702027227 */ /* 0x000fe200078e00ff */
[----:B0-----:R-:W0:Y:S03]  /*07a0*/  MUFU.RCP R6, R6 ;  /* 0x0000000600067308 */ /* 0x001e260000001000 */
[----:B------:R-:W-:-:S05]  /*07b0*/  IMAD R0, R2, R0, R7 ;  /* 0x0000000002007224 */ /* 0x000fca00078e0207 */
[----:B------:R-:W-:Y:S01]  /*07c0*/  ISETP.GT.U32.AND P1, PT, R9, R0, PT ;  /* 0x000000000900720c */ /* 0x000fe20003f24070 */
[----:B------:R-:W1:Y:S01]  /*07d0*/  I2F.RP R7, R3 ;  /* 0x0000000300077306 */ /* 0x000e620000209400 */
[----:B0-----:R-:W-:-:S11]  /*07e0*/  VIADD R4, R6, 0xffffffe ;  /* 0x0ffffffe06047836 */ /* 0x001fd60000000000 */
[----:B------:R-:W-:Y:S01]  /*07f0*/  @!P1 IMAD.IADD R0, R0, 0x1, -R9 ;  /* 0x0000000100009824 */ /* 0x000fe200078e0a09 */
[----:B------:R0:W-:Y:S01]  /*0800*/  F2I.FTZ.U32.TRUNC.NTZ R5, R4 ;  /* 0x0000000400057305 */ /* 0x0001e2000021f000 */
[----:B------:R-:W-:Y:S01]  /*0810*/  @!P1 VIADD R2, R2, 0x1 ;  /* 0x0000000102029836 */ /* 0x000fe20000000000 */
[----:B------:R-:W-:Y:S02]  /*0820*/  ISETP.NE.AND P1, PT, R11, RZ, PT ;  /* 0x000000ff0b00720c */ /* 0x000fe40003f25270 */
[----:B------:R-:W-:Y:S02]  /*0830*/  ISETP.GE.U32.AND P0, PT, R0, R9, PT ;  /* 0x000000090000720c */ /* 0x000fe40003f06070 */
[----:B------:R-:W-:Y:S02]  /*0840*/  LOP3.LUT R0, R10, R11, RZ, 0x3c, !PT ;  /* 0x0000000b0a007212 */ /* 0x000fe400078e3cff */
[----:B-1----:R-:W1:Y:S01]  /*0850*/  MUFU.RCP R7, R7 ;  /* 0x0000000700077308 */ /* 0x002e620000001000 */
[----:B0-----:R-:W-:Y:S01]  /*0860*/  IMAD.MOV.U32 R4, RZ, RZ, RZ ;  /* 0x000000ffff047224 */ /* 0x001fe200078e00ff */
[----:B------:R-:W-:-:S07]  /*0870*/  ISETP.GE.AND P2, PT, R0, RZ, PT ;  /* 0x000000ff0000720c */ /* 0x000fce0003f46270 */
[----:B------:R-:W-:-:S06]  /*0880*/  @P0 VIADD R2, R2, 0x1 ;  /* 0x0000000102020836 */ /* 0x000fcc0000000000 */
[----:B------:R-:W-:Y:S01]  /*0890*/  @!P2 IMAD.MOV R2, RZ, RZ, -R2 ;  /* 0x000000ffff02a224 */ /* 0x000fe200078e0a02 */
[----:B------:R-:W-:Y:S01]  /*08a0*/  @!P1 LOP3.LUT R2, RZ, R11, RZ, 0x33, !PT ;  /* 0x0000000bff029212 */ /* 0x000fe200078e33ff */
[----:B-1----:R-:W-:-:S04]  /*08b0*/  VIADD R6, R7, 0xffffffe ;  /* 0x0ffffffe07067836 */ /* 0x002fc80000000000 */
[----:B------:R-:W-:Y:S01]  /*08c0*/  IMAD.MOV R0, RZ, RZ, -R2 ;  /* 0x000000ffff007224 */ /* 0x000fe200078e0a02 */
[----:B------:R-:W0:Y:S03]  /*08d0*/  F2I.FTZ.U32.TRUNC.NTZ R7, R6 ;  /* 0x0000000600077305 */ /* 0x000e26000021f000 */
[----:B------:R-:W-:Y:S01]  /*08e0*/  IMAD R0, R11, R0, R10 ;  /* 0x000000000b007224 */ /* 0x000fe200078e020a */
[----:B------:R-:W-:-:S03]  /*08f0*/  SHF.R.U32.HI R11, RZ, 0x5, R88 ;  /* 0x00000005ff0b7819 */ /* 0x000fc60000011658 */
[----:B------:R-:W-:Y:S01]  /*0900*/  IMAD.IADD R9, R8, 0x1, R0 ;  /* 0x0000000108097824 */ /* 0x000fe200078e0200 */
[----:B------:R-:W-:Y:S01]  /*0910*/  SGXT.U32 R11, R11, 0x2 ;  /* 0x000000020b0b781a */ /* 0x000fe20000000000 */
[----:B------:R-:W-:Y:S02]  /*0920*/  IMAD.MOV R8, RZ, RZ, -R5 ;  /* 0x000000ffff087224 */ /* 0x000fe400078e0a05 */
[----:B------:R-:W-:Y:S02]  /*0930*/  IMAD.SHL.U32 R0, R2, 0x80, RZ ;  /* 0x0000008002007824 */ /* 0x000fe400078e00ff */
[----:B------:R-:W-:Y:S02]  /*0940*/  IMAD R15, R8, R13, RZ ;  /* 0x0000000d080f7224 */ /* 0x000fe400078e02ff */
[----:B0-----:R-:W-:Y:S01]  /*0950*/  IMAD.MOV R6, RZ, RZ, -R7 ;  /* 0x000000ffff067224 */ /* 0x001fe200078e0a07 */
[----:B------:R-:W-:Y:S01]  /*0960*/  LOP3.LUT R11, R0, R11, RZ, 0xfc, !PT ;  /* 0x0000000b000b7212 */ /* 0x000fe200078efcff */
[----:B------:R-:W-:-:S03]  /*0970*/  IMAD.HI.U32 R4, R5, R15, R4 ;  /* 0x0000000f05047227 */ /* 0x000fc600078e0004 */
[----:B------:R-:W-:Y:S01]  /*0980*/  LOP3.LUT R15, R11, 0x4, RZ, 0xfc, !PT ;  /* 0x000000040b0f7812 */ /* 0x000fe200078efcff */
[----:B------:R-:W-:Y:S01]  /*0990*/  IMAD R2, R9, 0x80, R146 ;  /* 0x0000008009027824 */ /* 0x000fe200078e0292 */
[----:B------:R-:W-:Y:S01]  /*09a0*/  LOP3.LUT R17, R11, 0xc, RZ, 0xfc, !PT ;  /* 0x0000000c0b117812 */ /* 0x000fe200078efcff */
[----:B------:R-:W-:Y:S01]  /*09b0*/  IMAD R5, R6, R3, RZ ;  /* 0x0000000306057224 */ /* 0x000fe200078e02ff */
[----:B------:R-:W-:Y:S01]  /*09c0*/  IABS R9, R15 ;  /* 0x0000000f00097213 */ /* 0x000fe20000000000 */
[----:B------:R-:W-:Y:S01]  /*09d0*/  IMAD.MOV.U32 R6, RZ, RZ, RZ ;  /* 0x000000ffff067224 */ /* 0x000fe200078e00ff */
[----:B------:R-:W-:Y:S02]  /*09e0*/  IABS R8, R2 ;  /* 0x0000000200087213 */ /* 0x000fe40000000000 */
[----:B------:R-:W-:Y:S01]  /*09f0*/  IABS R14, R17 ;  /* 0x00000011000e7213 */ /* 0x000fe20000000000 */
[----:B------:R-:W-:Y:S01]  /*0a00*/  IMAD.HI.U32 R6, R7, R5, R6 ;  /* 0x0000000507067227 */ /* 0x000fe200078e0006 */
[----:B------:R-:W-:-:S02]  /*0a10*/  ISETP.GE.AND P6, PT, R17, RZ, PT ;  /* 0x000000ff1100720c */ /* 0x000fc40003fc6270 */
[C---:B------:R-:W-:Y:S01]  /*0a20*/  LOP3.LUT R17, R11.reuse, 0x24, RZ, 0xfc, !PT ;  /* 0x000000240b117812 */ /* 0x040fe200078efcff */
[----:B------:R-:W-:Y:S01]  /*0a30*/  IMAD.MOV.U32 R7, RZ, RZ, R9 ;  /* 0x000000ffff077224 */ /* 0x000fe200078e0009 */
[C---:B------:R-:W-:Y:S01]  /*0a40*/  LOP3.LUT R9, R11.reuse, 0x8, RZ, 0xfc, !PT ;  /* 0x000000080b097812 */ /* 0x040fe200078efcff */
[----:B------:R-:W-:Y:S01]  /*0a50*/  IMAD.HI.U32 R4, R4, R8, RZ ;  /* 0x0000000804047227 */ /* 0x000fe200078e00ff */
[C---:B------:R-:W-:Y:S02]  /*0a60*/  LOP3.LUT R19, R11.reuse, 0x28, RZ, 0xfc, !PT ;  /* 0x000000280b137812 */ /* 0x040fe400078efcff */
[----:B------:R-:W-:Y:S01]  /*0a70*/  IABS R12, R9 ;  /* 0x00000009000c7213 */ /* 0x000fe20000000000 */
[C---:B------:R-:W-:Y:S01]  /*0a80*/  IMAD.HI.U32 R5, R6.reuse, R7, RZ ;  /* 0x0000000706057227 */ /* 0x040fe200078e00ff */
[----:B------:R-:W-:Y:S02]  /*0a90*/  IABS R24, R19 ;  /* 0x0000001300187213 */ /* 0x000fe40000000000 */
[C---:B------:R-:W-:Y:S01]  /*0aa0*/  LOP3.LUT R21, R11.reuse, 0x34, RZ, 0xfc, !PT ;  /* 0x000000340b157812 */ /* 0x040fe200078efcff */
[----:B------:R-:W-:Y:S01]  /*0ab0*/  IMAD.MOV R4, RZ, RZ, -R4 ;  /* 0x000000ffff047224 */ /* 0x000fe200078e0a04 */
[----:B------:R-:W-:Y:S01]  /*0ac0*/  LOP3.LUT R33, R11, 0x64, RZ, 0xfc, !PT ;  /* 0x000000640b217812 */ /* 0x000fe200078efcff */
[----:B------:R-:W-:Y:S01]  /*0ad0*/  IMAD.MOV R10, RZ, RZ, -R5 ;  /* 0x000000ffff0a7224 */ /* 0x000fe200078e0a05 */
[----:B------:R-:W-:Y:S01]  /*0ae0*/  IABS R30, R21 ;  /* 0x00000015001e7213 */ /* 0x000fe20000000000 */
[----:B------:R-:W-:Y:S01]  /*0af0*/  IMAD R4, R13, R4, R8 ;  /* 0x000000040d047224 */ /* 0x000fe200078e0208 */
[----:B------:R-:W-:Y:S01]  /*0b00*/  IABS R66, R33 ;  /* 0x0000002100427213 */ /* 0x000fe20000000000 */
[----:B------:R-:W-:Y:S01]  /*0b10*/  IMAD R8, R3, R10, R7 ;  /* 0x0000000a03087224 */ /* 0x000fe200078e0207 */
[----:B------:R-:W-:Y:S01]  /*0b20*/  LOP3.LUT R10, R11, 0x10, RZ, 0xfc, !PT ;  /* 0x000000100b0a7812 */ /* 0x000fe200078efcff */
[----:B------:R-:W-:Y:S01]  /*0b30*/  IMAD.HI.U32 R5, R6, R12, RZ ;  /* 0x0000000c06057227 */ /* 0x000fe200078e00ff */
[----:B------:R-:W-:-:S02]  /*0b40*/  ISETP.GT.U32.AND P0, PT, R13, R4, PT ;  /* 0x000000040d00720c */ /* 0x000fc40003f04070 */
[----:B------:R-:W-:Y:S01]  /*0b50*/  ISETP.GT.U32.AND P1, PT, R3, R8, PT ;  /* 0x000000080300720c */ /* 0x000fe20003f24070 */
[----:B------:R-:W-:Y:S01]  /*0b60*/  IMAD.MOV R7, RZ, RZ, -R5 ;  /* 0x000000ffff077224 */ /* 0x000fe200078e0a05 */
[----:B------:R-:W-:Y:S01]  /*0b70*/  IABS R16, R10 ;  /* 0x0000000a00107213 */ /* 0x000fe20000000000 */
[----:B------:R-:W-:Y:S01]  /*0b80*/  IMAD.HI.U32 R5, R6, R14, RZ ;  /* 0x0000000e06057227 */ /* 0x000fe200078e00ff */
[C---:B------:R-:W-:Y:S02]  /*0b90*/  LOP3.LUT R37, R11.reuse, 0x6c, RZ, 0xfc, !PT ;  /* 0x0000006c0b257812 */ /* 0x040fe400078efcff */
[----:B------:R-:W-:Y:S01]  /*0ba0*/  LOP3.LUT R31, R11, 0x60, RZ, 0xfc, !PT ;  /* 0x000000600b1f7812 */ /* 0x000fe200078efcff */
[----:B------:R-:W-:Y:S01]  /*0bb0*/  IMAD.MOV R5, RZ, RZ, -R5 ;  /* 0x000000ffff057224 */ /* 0x000fe200078e0a05 */
[----:B------:R-:W-:Y:S01]  /*0bc0*/  IABS R70, R37 ;  /* 0x0000002500467213 */ /* 0x000fe20000000000 */
[C---:B------:R-:W-:Y:S01]  /*0bd0*/  IMAD R12, R3.reuse, R7, R12 ;  /* 0x00000007030c7224 */ /* 0x040fe200078e020c */
[----:B------:R-:W-:Y:S01]  /*0be0*/  SHF.R.U32.HI R7, RZ, 0x5, R88 ;  /* 0x00000005ff077819 */ /* 0x000fe20000011658 */
[----:B------:R-:W-:Y:S01]  /*0bf0*/  IMAD R14, R3, R5, R14 ;  /* 0x00000005030e7224 */ /* 0x000fe200078e020e */
[----:B------:R-:W-:Y:S01]  /*0c00*/  LOP3.LUT R35, R11, 0x68, RZ, 0xfc, !PT ;  /* 0x000000680b237812 */ /* 0x000fe200078efcff */
[----:B------:R-:W-:Y:S01]  /*0c10*/  @!P1 IMAD.IADD R8, R8, 0x1, -R3 ;  /* 0x0000000108089824 */ /* 0x000fe200078e0a03 */
[C---:B------:R-:W-:Y:S01]  /*0c20*/  ISETP.GT.U32.AND P2, PT, R3.reuse, R12, PT ;  /* 0x0000000c0300720c */ /* 0x040fe20003f44070 */
[----:B------:R-:W-:Y:S01]  /*0c30*/  IMAD.HI.U32 R5, R6, R16, RZ ;  /* 0x0000001006057227 */ /* 0x000fe200078e00ff */
[----:B------:R-:W-:-:S02]  /*0c40*/  ISETP.GT.U32.AND P4, PT, R3, R14, PT ;  /* 0x0000000e0300720c */ /* 0x000fc40003f84070 */
[----:B------:R-:W-:Y:S01]  /*0c50*/  ISETP.GT.U32.AND P3, PT, R3, R8, PT ;  /* 0x000000080300720c */ /* 0x000fe20003f64070 */
[----:B------:R-:W-:Y:S01]  /*0c60*/  @!P0 IMAD.IADD R4, R4, 0x1, -R13 ;  /* 0x0000000104048824 */ /* 0x000fe200078e0a0d */
[----:B------:R-:W-:Y:S01]  /*0c70*/  ISETP.GE.AND P0, PT, R15, RZ, PT ;  /* 0x000000ff0f00720c */ /* 0x000fe20003f06270 */
[----:B------:R-:W-:Y:S01]  /*0c80*/  IMAD.MOV R5, RZ, RZ, -R5 ;  /* 0x000000ffff057224 */ /* 0x000fe200078e0a05 */
[----:B------:R-:W-:Y:S02]  /*0c90*/  ISETP.GE.AND P1, PT, R9, RZ, PT ;  /* 0x000000ff0900720c */ /* 0x000fe40003f26270 */
[----:B------:R-:W-:Y:S01]  /*0ca0*/  ISETP.GT.U32.AND P5, PT, R13, R4, PT ;  /* 0x000000040d00720c */ /* 0x000fe20003fa4070 */
[----:B------:R-:W-:Y:S01]  /*0cb0*/  IMAD R16, R3, R5, R16 ;  /* 0x0000000503107224 */ /* 0x000fe200078e0210 */
[C---:B------:R-:W-:Y:S01]  /*0cc0*/  LOP3.LUT R5, R11.reuse, 0x14, RZ, 0xfc, !PT ;  /* 0x000000140b057812 */ /* 0x040fe200078efcff */
[--C-:B------:R-:W-:Y:S01]  /*0cd0*/  @!P2 IMAD.IADD R12, R12, 0x1, -R3.reuse ;  /* 0x000000010c0ca824 */ /* 0x100fe200078e0a03 */
[----:B------:R-:W-:Y:S01]  /*0ce0*/  LOP3.LUT R9, R11, 0x20, RZ, 0xfc, !PT ;  /* 0x000000200b097812 */ /* 0x000fe200078efcff */
[--C-:B------:R-:W-:Y:S01]  /*0cf0*/  @!P4 IMAD.IADD R14, R14, 0x1, -R3.reuse ;  /* 0x000000010e0ec824 */ /* 0x100fe200078e0a03 */
[----:B------:R-:W-:Y:S01]  /*0d00*/  ISETP.GE.AND P4, PT, R5, RZ, PT ;  /* 0x000000ff0500720c */ /* 0x000fe20003f86270 */
[----:B------:R-:W-:Y:S01]  /*0d10*/  @!P3 IMAD.IADD R8, R8, 0x1, -R3 ;  /* 0x000000010808b824 */ /* 0x000fe200078e0a03 */
[----:B------:R-:W-:-:S02]  /*0d20*/  ISETP.GT.U32.AND P2, PT, R3, R12, PT ;  /* 0x0000000c0300720c */ /* 0x000fc40003f44070 */
[----:B------:R-:W-:Y:S02]  /*0d30*/  ISETP.GT.U32.AND P3, PT, R3, R14, PT ;  /* 0x0000000e0300720c */ /* 0x000fe40003f64070 */
[----:B------:R-:W-:Y:S01]  /*0d40*/  IABS R5, R5 ;  /* 0x0000000500057213 */ /* 0x000fe20000000000 */
[----:B------:R-:W-:Y:S01]  /*0d50*/  @!P5 IMAD.IADD R4, R4, 0x1, -R13 ;  /* 0x000000010404d824 */ /* 0x000fe200078e0a0d */
[----:B------:R-:W-:Y:S02]  /*0d60*/  R2UR UR8, R7 ;  /* 0x00000000070872ca */ /* 0x000fe400000e0000 */
[----:B------:R-:W-:Y:S02]  /*0d70*/  LOP3.LUT R7, R11, 0x18, RZ, 0xfc, !PT ;  /* 0x000000180b077812 */ /* 0x000fe400078efcff */
[----:B------:R-:W-:Y:S02]  /*0d80*/  IABS R15, R9 ;  /* 0x00000009000f7213 */ /* 0x000fe40000000000 */
[----:B------:R-:W-:Y:S01]  /*0d90*/  ISETP.GE.AND P5, PT, R10, RZ, PT ;  /* 0x000000ff0a00720c */ /* 0x000fe20003fa6270 */
[--C-:B------:R-:W-:Y:S01]  /*0da0*/  @!P2 IMAD.IADD R12, R12, 0x1, -R3.reuse ;  /* 0x000000010c0ca824 */ /* 0x100fe200078e0a03 */
[----:B------:R-:W-:Y:S01]  /*0db0*/  ISETP.GE.AND P2, PT, R9, RZ, PT ;  /* 0x000000ff0900720c */ /* 0x000fe20003f46270 */
[----:B------:R-:W-:Y:S01]  /*0dc0*/  @!P3 IMAD.IADD R14, R14, 0x1, -R3 ;  /* 0x000000010e0eb824 */ /* 0x000fe200078e0a03 */
[----:B------:R-:W-:Y:S01]  /*0dd0*/  ISETP.GT.U32.AND P3, PT, R3, R16, PT ;  /* 0x000000100300720c */ /* 0x000fe20003f64070 */
[----:B------:R-:W-:Y:S01]  /*0de0*/  IMAD.MOV.U32 R9, RZ, RZ, R5 ;  /* 0x000000ffff097224 */ /* 0x000fe200078e0005 */
[----:B------:R-:W-:Y:S01]  /*0df0*/  IABS R13, R7 ;  /* 0x00000007000d7213 */ /* 0x000fe20000000000 */
[----:B------:R-:W-:Y:S01]  /*0e00*/  IMAD.MOV.U32 R10, RZ, RZ, R8 ;  /* 0x000000ffff0a7224 */ /* 0x000fe200078e0008 */
[----:B------:R-:W-:Y:S01]  /*0e10*/  IABS R62, R31 ;  /* 0x0000001f003e7213 */ /* 0x000fe20000000000 */
[C---:B------:R-:W-:Y:S01]  /*0e20*/  IMAD.HI.U32 R5, R6.reuse, R9, RZ ;  /* 0x0000000906057227 */ /* 0x040fe200078e00ff */
[----:B------:R-:W-:Y:S01]  /*0e30*/  IABS R68, R35 ;  /* 0x0000002300447213 */ /* 0x000fe20000000000 */
[----:B------:R-:W-:Y:S01]  /*0e40*/  USHF.L.U32 UR4, UR8, 0x15, URZ ;  /* 0x0000001508047899 */ /* 0x000fe200080006ff */
[----:B------:R-:W-:Y:S01]  /*0e50*/  LOP3.LUT R39, R11, 0x70, RZ, 0xfc, !PT ;  /* 0x000000700b277812 */ /* 0x000fe200078efcff */
[----:B------:R-:W-:Y:S01]  /*0e60*/  @!P0 IMAD.MOV R10, RZ, RZ, -R10 ;  /* 0x000000ffff0a8224 */ /* 0x000fe200078e0a0a */
[----:B------:R-:W-:Y:S01]  /*0e70*/  ISETP.GE.AND P0, PT, R7, RZ, PT ;  /* 0x000000ff0700720c */ /* 0x000fe20003f06270 */
[C---:B------:R-:W-:Y:S01]  /*0e80*/  IMAD.HI.U32 R8, R6.reuse, R15, RZ ;  /* 0x0000000f06087227 */ /* 0x040fe200078e00ff */
[----:B------:R-:W-:Y:S01]  /*0e90*/  IABS R72, R39 ;  /* 0x0000002700487213 */ /* 0x000fe20000000000 */
[----:B------:R-:W-:Y:S01]  /*0ea0*/  ULOP3.LUT UR4, UR4, 0x600000, URZ, 0xc0, !UPT ;  /* 0x0060000004047892 */ /* 0x000fe2000f8ec0ff */
[C---:B------:R-:W-:Y:S01]  /*0eb0*/  LOP3.LUT R41, R11.reuse, 0x74, RZ, 0xfc, !PT ;  /* 0x000000740b297812 */ /* 0x040fe200078efcff */
[----:B------:R-:W-:Y:S01]  /*0ec0*/  IMAD.HI.U32 R7, R6, R13, RZ ;  /* 0x0000000d06077227 */ /* 0x000fe200078e00ff */
[----:B------:R-:W-:-:S02]  /*0ed0*/  LOP3.LUT R45, R11, 0x78, RZ, 0xfc, !PT ;  /* 0x000000780b2d7812 */ /* 0x000fc400078efcff */
[----:B------:R-:W-:Y:S01]  /*0ee0*/  IABS R74, R41 ;  /* 0x00000029004a7213 */ /* 0x000fe20000000000 */
[----:B------:R-:W-:Y:S01]  /*0ef0*/  IMAD.MOV R18, RZ, RZ, -R5 ;  /* 0x000000ffff127224 */ /* 0x000fe200078e0a05 */
[----:B------:R-:W-:Y:S01]  /*0f00*/  IABS R5, R17 ;  /* 0x0000001100057213 */ /* 0x000fe20000000000 */
[----:B------:R-:W-:Y:S01]  /*0f10*/  IMAD.MOV R22, RZ, RZ, -R8 ;  /* 0x000000ffff167224 */ /* 0x000fe200078e0a08 */
[----:B------:R-:W-:Y:S01]  /*0f20*/  IABS R76, R45 ;  /* 0x0000002d004c7213 */ /* 0x000fe20000000000 */
[----:B------:R-:W-:Y:S02]  /*0f30*/  IMAD.MOV R20, RZ, RZ, -R7 ;  /* 0x000000ffff147224 */ /* 0x000fe400078e0a07 */
[C---:B------:R-:W-:Y:S02]  /*0f40*/  IMAD R8, R3.reuse, R18, R9 ;  /* 0x0000001203087224 */ /* 0x040fe400078e0209 */
[----:B------:R-:W-:Y:S02]  /*0f50*/  @!P3 IMAD.IADD R16, R16, 0x1, -R3 ;  /* 0x000000011010b824 */ /* 0x000fe400078e0a03 */
[C---:B------:R-:W-:Y:S01]  /*0f60*/  IMAD R18, R3.reuse, R20, R13 ;  /* 0x0000001403127224 */ /* 0x040fe200078e020d */
[C---:B------:R-:W-:Y:S01]  /*0f70*/  ISETP.GT.U32.AND P3, PT, R3.reuse, R8, PT ;  /* 0x000000080300720c */ /* 0x040fe20003f64070 */
[----:B------:R-:W-:Y:S01]  /*0f80*/  @!P1 IMAD.MOV R12, RZ, RZ, -R12 ;  /* 0x000000ffff0c9224 */ /* 0x000fe200078e0a0c */
[----:B------:R-:W-:Y:S01]  /*0f90*/  ISETP.GT.U32.AND P1, PT, R3, R16, PT ;  /* 0x000000100300720c */ /* 0x000fe20003f24070 */
[----:B------:R-:W-:Y:S01]  /*0fa0*/  IMAD.MOV.U32 R9, RZ, RZ, R5 ;  /* 0x000000ffff097224 */ /* 0x000fe200078e0005 */
[----:B------:R-:W-:Y:S01]  /*0fb0*/  LOP3.LUT R13, R11, 0x2c, RZ, 0xfc, !PT ;  /* 0x0000002c0b0d7812 */ /* 0x000fe200078efcff */
[----:B------:R-:W-:Y:S01]  /*0fc0*/  @!P6 IMAD.MOV R14, RZ, RZ, -R14 ;  /* 0x000000ffff0ee224 */ /* 0x000fe200078e0a0e */
[----:B------:R-:W-:Y:S01]  /*0fd0*/  ISETP.GT.U32.AND P6, PT, R3, R18, PT ;  /* 0x000000120300720c */ /* 0x000fe20003fc4070 */
[----:B------:R-:W-:Y:S01]  /*0fe0*/  IMAD.HI.U32 R5, R6, R9, RZ ;  /* 0x0000000906057227 */ /* 0x000fe200078e00ff */
[----:B------:R-:W-:-:S03]  /*0ff0*/  IABS R26, R13 ;  /* 0x0000000d001a7213 */ /* 0x000fc60000000000 */
[----:B------:R-:W-:Y:S01]  /*1000*/  IMAD R20, R3, R22, R15 ;  /* 0x0000001603147224 */ /* 0x000fe200078e020f */
[----:B------:R-:W-:Y:S01]  /*1010*/  LOP3.LUT R15, R11, 0x30, RZ, 0xfc, !PT ;  /* 0x000000300b0f7812 */ /* 0x000fe200078efcff */
[----:B------:R-:W-:Y:S02]  /*1020*/  IMAD.MOV R22, RZ, RZ, -R5 ;  /* 0x000000ffff167224 */ /* 0x000fe400078e0a05 */
[----:B------:R-:W-:Y:S01]  /*1030*/  @!P1 IMAD.IADD R16, R16, 0x1, -R3 ;  /* 0x0000000110109824 */ /* 0x000fe200078e0a03 */
[C---:B------:R-:W-:Y:S01]  /*1040*/  ISETP.GT.U32.AND P1, PT, R3.reuse, R20, PT ;  /* 0x000000140300720c */ /* 0x040fe20003f24070 */
[----:B------:R-:W-:Y:S01]  /*1050*/  IMAD R22, R3, R22, R9 ;  /* 0x0000001603167224 */ /* 0x000fe200078e0209 */
[----:B------:R-:W-:Y:S01]  /*1060*/  IABS R9, R15 ;  /* 0x0000000f00097213 */ /* 0x000fe20000000000 */
[--C-:B------:R-:W-:Y:S02]  /*1070*/  @!P3 IMAD.IADD R8, R8, 0x1, -R3.reuse ;  /* 0x000000010808b824 */ /* 0x100fe400078e0a03 */
[----:B------:R-:W-:-:S02]  /*1080*/  @!P6 IMAD.IADD R18, R18, 0x1, -R3 ;  /* 0x000000011212e824 */ /* 0x000fc400078e0a03 */
[----:B------:R-:W-:Y:S01]  /*1090*/  @!P5 IMAD.MOV R16, RZ, RZ, -R16 ;  /* 0x000000ffff10d224 */ /* 0x000fe200078e0a10 */
[C---:B------:R-:W-:Y:S01]  /*10a0*/  ISETP.GT.U32.AND P3, PT, R3.reuse, R8, PT ;  /* 0x000000080300720c */ /* 0x040fe20003f64070 */
[C---:B------:R-:W-:Y:S01]  /*10b0*/  IMAD.HI.U32 R7, R6.reuse, R24, RZ ;  /* 0x0000001806077227 */ /* 0x040fe200078e00ff */
[C---:B------:R-:W-:Y:S02]  /*10c0*/  ISETP.GT.U32.AND P5, PT, R3.reuse, R22, PT ;  /* 0x000000160300720c */ /* 0x040fe40003fa4070 */
[----:B------:R-:W-:Y:S01]  /*10d0*/  ISETP.GT.U32.AND P6, PT, R3, R18, PT ;  /* 0x000000120300720c */ /* 0x000fe20003fc4070 */
[----:B------:R-:W-:Y:S02]  /*10e0*/  IMAD.MOV R7, RZ, RZ, -R7 ;  /* 0x000000ffff077224 */ /* 0x000fe400078e0a07 */
[----:B------:R-:W-:-:S04]  /*10f0*/  IMAD.HI.U32 R5, R6, R26, RZ ;  /* 0x0000001a06057227 */ /* 0x000fc800078e00ff */
[C---:B------:R-:W-:Y:S02]  /*1100*/  IMAD R24, R3.reuse, R7, R24 ;  /* 0x0000000703187224 */ /* 0x040fe400078e0218 */
[----:B------:R-:W-:Y:S02]  /*1110*/  IMAD.MOV R5, RZ, RZ, -R5 ;  /* 0x000000ffff057224 */ /* 0x000fe400078e0a05 */
[--C-:B------:R-:W-:Y:S01]  /*1120*/  @!P3 IMAD.IADD R8, R8, 0x1, -R3.reuse ;  /* 0x000000010808b824 */ /* 0x100fe200078e0a03 */
[C---:B------:R-:W-:Y:S01]  /*1130*/  ISETP.GT.U32.AND P3, PT, R3.reuse, R24, PT ;  /* 0x000000180300720c */ /* 0x040fe20003f64070 */
[----:B------:R-:W-:Y:S02]  /*1140*/  IMAD R26, R3, R5, R26 ;  /* 0x00000005031a7224 */ /* 0x000fe400078e021a */
[--C-:B------:R-:W-:Y:S02]  /*1150*/  @!P5 IMAD.IADD R22, R22, 0x1, -R3.reuse ;  /* 0x000000011616d824 */ /* 0x100fe400078e0a03 */
[----:B------:R-:W-:-:S02]  /*1160*/  @!P1 IMAD.IADD R20, R20, 0x1, -R3 ;  /* 0x0000000114149824 */ /* 0x000fc400078e0a03 */
[----:B------:R-:W-:Y:S01]  /*1170*/  IMAD.MOV.U32 R28, RZ, RZ, R8 ;  /* 0x000000ffff1c7224 */ /* 0x000fe200078e0008 */
[C---:B------:R-:W-:Y:S01]  /*1180*/  ISETP.GT.U32.AND P5, PT, R3.reuse, R22, PT ;  /* 0x000000160300720c */ /* 0x040fe20003fa4070 */
[----:B------:R-:W-:Y:S01]  /*1190*/  @!P6 IMAD.IADD R18, R18, 0x1, -R3 ;  /* 0x000000011212e824 */ /* 0x000fe200078e0a03 */
[C---:B------:R-:W-:Y:S01]  /*11a0*/  ISETP.GT.U32.AND P6, PT, R3.reuse, R26, PT ;  /* 0x0000001a0300720c */ /* 0x040fe20003fc4070 */
[----:B------:R-:W-:Y:S01]  /*11b0*/  IMAD.HI.U32 R5, R6, R9, RZ ;  /* 0x0000000906057227 */ /* 0x000fe200078e00ff */
[----:B------:R-:W-:-:S03]  /*11c0*/  ISETP.GT.U32.AND P1, PT, R3, R20, PT ;  /* 0x000000140300720c */ /* 0x000fc60003f24070 */
[----:B------:R-:W-:Y:S01]  /*11d0*/  @!P4 IMAD.MOV R28, RZ, RZ, -R28 ;  /* 0x000000ffff1cc224 */ /* 0x000fe200078e0a1c */
[----:B------:R-:W-:Y:S01]  /*11e0*/  ISETP.GE.AND P4, PT, R17, RZ, PT ;  /* 0x000000ff1100720c */ /* 0x000fe20003f86270 */
[----:B------:R-:W-:Y:S01]  /*11f0*/  IMAD.HI.U32 R7, R6, R30, RZ ;  /* 0x0000001e06077227 */ /* 0x000fe200078e00ff */
[----:B------:R-:W-:-:S03]  /*1200*/  LOP3.LUT R17, R11, 0x58, RZ, 0xfc, !PT ;  /* 0x000000580b117812 */ /* 0x000fc600078efcff */
[----:B------:R-:W-:Y:S01]  /*1210*/  IMAD.MOV R8, RZ, RZ, -R5 ;  /* 0x000000ffff087224 */ /* 0x000fe200078e0a05 */
[----:B------:R-:W-:Y:S01]  /*1220*/  LOP3.LUT R5, R11, 0x38, RZ, 0xfc, !PT ;  /* 0x000000380b057812 */ /* 0x000fe200078efcff */
[----:B------:R-:W-:Y:S01]  /*1230*/  IMAD.MOV R7, RZ, RZ, -R7 ;  /* 0x000000ffff077224 */ /* 0x000fe200078e0a07 */
[----:B------:R-:W-:Y:S01]  /*1240*/  IABS R60, R17 ;  /* 0x00000011003c7213 */ /* 0x000fe20000000000 */
[----:B------:R-:W-:Y:S01]  /*1250*/  @!P3 IMAD.IADD R24, R24, 0x1, -R3 ;  /* 0x000000011818b824 */ /* 0x000fe200078e0a03 */
[----:B------:R-:W-:Y:S01]  /*1260*/  IABS R32, R5 ;  /* 0x0000000500207213 */ /* 0x000fe20000000000 */
[----:B------:R-:W-:Y:S01]  /*1270*/  IMAD R8, R3, R8, R9 ;  /* 0x0000000803087224 */ /* 0x000fe200078e0209 */
[----:B------:R-:W-:Y:S01]  /*1280*/  LOP3.LUT R9, R11, 0x40, RZ, 0xfc, !PT ;  /* 0x000000400b097812 */ /* 0x000fe200078efcff */
[----:B------:R-:W-:Y:S01]  /*1290*/  IMAD R30, R3, R7, R30 ;  /* 0x00000007031e7224 */ /* 0x000fe200078e021e */
[----:B------:R-:W-:Y:S01]  /*12a0*/  ISETP.GE.AND P3, PT, R13, RZ, PT ;  /* 0x000000ff0d00720c */ /* 0x000fe20003f66270 */
[--C-:B------:R-:W-:Y:S01]  /*12b0*/  @!P6 IMAD.IADD R26, R26, 0x1, -R3.reuse ;  /* 0x000000011a1ae824 */ /* 0x100fe200078e0a03 */
[C---:B------:R-:W-:Y:S01]  /*12c0*/  ISETP.GT.U32.AND P6, PT, R3.reuse, R24, PT ;  /* 0x000000180300720c */ /* 0x040fe20003fc4070 */
[--C-:B------:R-:W-:Y:S01]  /*12d0*/  @!P5 IMAD.IADD R22, R22, 0x1, -R3.reuse ;  /* 0x000000011616d824 */ /* 0x100fe200078e0a03 */
[----:B------:R-:W-:Y:S01]  /*12e0*/  ISETP.GT.U32.AND P5, PT, R3, R8, PT ;  /* 0x000000080300720c */ /* 0x000fe20003fa4070 */
[----:B------:R-:W-:Y:S01]  /*12f0*/  @!P1 IMAD.IADD R20, R20, 0x1, -R3 ;  /* 0x0000000114149824 */ /* 0x000fe200078e0a03 */
[----:B------:R-:W-:Y:S01]  /*1300*/  ISETP.GE.AND P1, PT, R19, RZ, PT ;  /* 0x000000ff1300720c */ /* 0x000fe20003f26270 */
[----:B------:R-:W-:Y:S01]  /*1310*/  @!P0 IMAD.MOV R18, RZ, RZ, -R18 ;  /* 0x000000ffff128224 */ /* 0x000fe200078e0a12 */
[C---:B------:R-:W-:Y:S01]  /*1320*/  ISETP.GT.U32.AND P0, PT, R3.reuse, R26, PT ;  /* 0x0000001a0300720c */ /* 0x040fe20003f04070 */
[----:B------:R-:W-:Y:S01]  /*1330*/  @!P4 IMAD.MOV R22, RZ, RZ, -R22 ;  /* 0x000000ffff16c224 */ /* 0x000fe200078e0a16 */
[----:B------:R-:W-:Y:S01]  /*1340*/  ISETP.GT.U32.AND P4, PT, R3, R30, PT ;  /* 0x0000001e0300720c */ /* 0x000fe20003f84070 */
[----:B------:R-:W-:Y:S01]  /*1350*/  @!P2 IMAD.MOV R20, RZ, RZ, -R20 ;  /* 0x000000ffff14a224 */ /* 0x000fe200078e0a14 */
[----:B------:R-:W-:-:S02]  /*1360*/  IABS R34, R9 ;  /* 0x0000000900227213 */ /* 0x000fc40000000000 */
[----:B------:R-:W-:Y:S01]  /*1370*/  ISETP.GE.AND P2, PT, R15, RZ, PT ;  /* 0x000000ff0f00720c */ /* 0x000fe20003f46270 */
[--C-:B------:R-:W-:Y:S01]  /*1380*/  @!P6 IMAD.IADD R24, R24, 0x1, -R3.reuse ;  /* 0x000000011818e824 */ /* 0x100fe200078e0a03 */
[----:B------:R-:W-:Y:S01]  /*1390*/  ISETP.GE.AND P6, PT, R21, RZ, PT ;  /* 0x000000ff1500720c */ /* 0x000fe20003fc6270 */
[--C-:B------:R-:W-:Y:S01]  /*13a0*/  @!P5 IMAD.IADD R8, R8, 0x1, -R3.reuse ;  /* 0x000000010808d824 */ /* 0x100fe200078e0a03 */
[----:B------:R-:W-:Y:S01]  /*13b0*/  ISETP.GE.AND P5, PT, R9, RZ, PT ;  /* 0x000000ff0900720c */ /* 0x000fe20003fa6270 */
[----:B------:R-:W-:Y:S01]  /*13c0*/  @!P1 IMAD.MOV R24, RZ, RZ, -R24 ;  /* 0x000000ffff189224 */ /* 0x000fe200078e0a18 */
[----:B------:R-:W-:Y:S01]  /*13d0*/  LOP3.LUT R9, R11, 0x4c, RZ, 0xfc, !PT ;  /* 0x0000004c0b097812 */ /* 0x000fe200078efcff */
[--C-:B------:R-:W-:Y:S01]  /*13e0*/  @!P0 IMAD.IADD R26, R26, 0x1, -R3.reuse ;  /* 0x000000011a1a8824 */ /* 0x100fe200078e0a03 */
[----:B------:R-:W-:Y:S01]  /*13f0*/  ISETP.GE.AND P0, PT, R5, RZ, PT ;  /* 0x000000ff0500720c */ /* 0x000fe20003f06270 */
[----:B------:R-:W-:Y:S01]  /*1400*/  @!P4 IMAD.IADD R30, R30, 0x1, -R3 ;  /* 0x000000011e1ec824 */ /* 0x000fe200078e0a03 */
[----:B------:R-:W-:Y:S01]  /*1410*/  ISETP.GT.U32.AND P1, PT, R3, R8, PT ;  /* 0x000000080300720c */ /* 0x000fe20003f24070 */
[----:B------:R-:W-:Y:S01]  /*1420*/  IMAD.HI.U32 R5, R6, R32, RZ ;  /* 0x0000002006057227 */ /* 0x000fe200078e00ff */
[----:B------:R-:W-:-:S02]  /*1430*/  LOP3.LUT R15, R11, 0x54, RZ, 0xfc, !PT ;  /* 0x000000540b0f7812 */ /* 0x000fc400078efcff */
[----:B------:R-:W-:Y:S01]  /*1440*/  ISETP.GT.U32.AND P4, PT, R3, R30, PT ;  /* 0x0000001e0300720c */ /* 0x000fe20003f84070 */
[----:B------:R-:W-:Y:S01]  /*1450*/  IMAD.MOV R5, RZ, RZ, -R5 ;  /* 0x000000ffff057224 */ /* 0x000fe200078e0a05 */
[----:B------:R-:W-:Y:S01]  /*1460*/  IABS R58, R15 ;  /* 0x0000000f003a7213 */ /* 0x000fe20000000000 */
[----:B------:R-:W-:Y:S01]  /*1470*/  IMAD.HI.U32 R7, R6, R34, RZ ;  /* 0x0000002206077227 */ /* 0x000fe200078e00ff */
[----:B------:R-:W-:-:S03]  /*1480*/  LOP3.LUT R13, R11, 0x50, RZ, 0xfc, !PT ;  /* 0x000000500b0d7812 */ /* 0x000fc600078efcff */
[----:B------:R-:W-:Y:S01]  /*1490*/  IMAD R32, R3, R5, R32 ;  /* 0x0000000503207224 */ /* 0x000fe200078e0220 */
[----:B------:R-:W-:Y:S01]  /*14a0*/  LOP3.LUT R5, R11, 0x44, RZ, 0xfc, !PT ;  /* 0x000000440b057812 */ /* 0x000fe200078efcff */
[----:B------:R-:W-:Y:S01]  /*14b0*/  @!P1 IMAD.IADD R8, R8, 0x1, -R3 ;  /* 0x0000000108089824 */ /* 0x000fe200078e0a03 */
[----:B------:R-:W-:Y:S01]  /*14c0*/  IABS R56, R13 ;  /* 0x0000000d00387213 */ /* 0x000fe20000000000 */
[----:B------:R-:W-:Y:S01]  /*14d0*/  IMAD.MOV R7, RZ, RZ, -R7 ;  /* 0x000000ffff077224 */ /* 0x000fe200078e0a07 */
[C---:B------:R-:W-:Y:S01]  /*14e0*/  ISETP.GT.U32.AND P1, PT, R3.reuse, R32, PT ;  /* 0x000000200300720c */ /* 0x040fe20003f24070 */
[----:B------:R-:W-:Y:S01]  /*14f0*/  @!P4 IMAD.IADD R30, R30, 0x1, -R3 ;  /* 0x000000011e1ec824 */ /* 0x000fe200078e0a03 */
[----:B------:R-:W-:Y:S01]  /*1500*/  IABS R40, R5 ;  /* 0x0000000500287213 */ /* 0x000fe20000000000 */
[----:B------:R-:W-:Y:S01]  /*1510*/  IMAD R34, R3, R7, R34 ;  /* 0x0000000703227224 */ /* 0x000fe200078e0222 */
[----:B------:R-:W-:Y:S01]  /*1520*/  LOP3.LUT R7, R11, 0x48, RZ, 0xfc, !PT ;  /* 0x000000480b077812 */ /* 0x000fe200078efcff */
[----:B------:R-:W-:-:S02]  /*1530*/  IMAD.MOV.U32 R38, RZ, RZ, R30 ;  /* 0x000000ffff267224 */ /* 0x000fc400078e001e */
[----:B------:R-:W-:Y:S01]  /*1540*/  @!P3 IMAD.MOV R26, RZ, RZ, -R26 ;  /* 0x000000ffff1ab224 */ /* 0x000fe200078e0a1a */
[----:B------:R-:W-:Y:S01]  /*1550*/  ISETP.GE.AND P3, PT, R5, RZ, PT ;  /* 0x000000ff0500720c */ /* 0x000fe20003f66270 */
[----:B------:R-:W-:Y:S01]  /*1560*/  @!P6 IMAD.MOV R38, RZ, RZ, -R38 ;  /* 0x000000ffff26e224 */ /* 0x000fe200078e0a26 */
[----:B------:R-:W-:Y:S01]  /*1570*/  ISETP.GT.U32.AND P6, PT, R3, R34, PT ;  /* 0x000000220300720c */ /* 0x000fe20003fc4070 */
[----:B------:R-:W-:Y:S01]  /*1580*/  IMAD.HI.U32 R5, R6, R40, RZ ;  /* 0x0000002806057227 */ /* 0x000fe200078e00ff */
[----:B------:R-:W-:Y:S02]  /*1590*/  IABS R46, R7 ;  /* 0x00000007002e7213 */ /* 0x000fe40000000000 */
[----:B------:R-:W-:Y:S01]  /*15a0*/  ISETP.GE.AND P4, PT, R7, RZ, PT ;  /* 0x000000ff0700720c */ /* 0x000fe20003f86270 */
[----:B------:R-:W-:Y:S02]  /*15b0*/  @!P1 IMAD.IADD R32, R32, 0x1, -R3 ;  /* 0x0000000120209824 */ /* 0x000fe400078e0a03 */
[----:B------:R-:W-:Y:S01]  /*15c0*/  IMAD.MOV.U32 R36, RZ, RZ, R8 ;  /* 0x000000ffff247224 */ /* 0x000fe200078e0008 */
[----:B------:R-:W-:Y:S01]  /*15d0*/  IABS R8, R9 ;  /* 0x0000000900087213 */ /* 0x000fe20000000000 */
[----:B------:R-:W-:Y:S01]  /*15e0*/  IMAD.MOV R5, RZ, RZ, -R5 ;  /* 0x000000ffff057224 */ /* 0x000fe200078e0a05 */
[----:B------:R-:W-:Y:S01]  /*15f0*/  ISETP.GT.U32.AND P1, PT, R3, R32, PT ;  /* 0x000000200300720c */ /* 0x000fe20003f24070 */
[----:B------:R-:W-:-:S04]  /*1600*/  IMAD.HI.U32 R7, R6, R46, RZ ;  /* 0x0000002e06077227 */ /* 0x000fc800078e00ff */
[----:B------:R-:W-:Y:S02]  /*1610*/  @!P6 IMAD.IADD R34, R34, 0x1, -R3 ;  /* 0x000000012222e824 */ /* 0x000fe400078e0a03 */
[C---:B------:R-:W-:Y:S02]  /*1620*/  IMAD R40, R3.reuse, R5, R40 ;  /* 0x0000000503287224 */ /* 0x040fe400078e0228 */
[----:B------:R-:W-:Y:S01]  /*1630*/  IMAD.MOV R7, RZ, RZ, -R7 ;  /* 0x000000ffff077224 */ /* 0x000fe200078e0a07 */
[----:B------:R-:W-:Y:S01]  /*1640*/  ISETP.GT.U32.AND P6, PT, R3, R34, PT ;  /* 0x000000220300720c */ /* 0x000fe20003fc4070 */
[----:B------:R-:W-:-:S04]  /*1650*/  IMAD.HI.U32 R5, R6, R8, RZ ;  /* 0x0000000806057227 */ /* 0x000fc800078e00ff */
[----:B------:R-:W-:Y:S01]  /*1660*/  @!P1 IMAD.IADD R32, R32, 0x1, -R3 ;  /* 0x0000000120209824 */ /* 0x000fe200078e0a03 */
[----:B------:R-:W-:Y:S01]  /*1670*/  ISETP.GT.U32.AND P1, PT, R3, R40, PT ;  /* 0x000000280300720c */ /* 0x000fe20003f24070 */
[----:B------:R-:W-:Y:S01]  /*1680*/  @!P2 IMAD.MOV R36, RZ, RZ, -R36 ;  /* 0x000000ffff24a224 */ /* 0x000fe200078e0a24 */
[----:B------:R-:W-:Y:S01]  /*1690*/  ISETP.GE.AND P2, PT, R9, RZ, PT ;  /* 0x000000ff0900720c */ /* 0x000fe20003f46270 */
[C---:B------:R-:W-:Y:S02]  /*16a0*/  IMAD R46, R3.reuse, R7, R46 ;  /* 0x00000007032e7224 */ /* 0x040fe400078e022e */
[----:B------:R-:W-:Y:S02]  /*16b0*/  IMAD.MOV R9, RZ, RZ, -R5 ;  /* 0x000000ffff097224 */ /* 0x000fe400078e0a05 */
[----:B------:R-:W-:Y:S02]  /*16c0*/  IMAD.MOV.U32 R44, RZ, RZ, R32 ;  /* 0x000000ffff2c7224 */ /* 0x000fe400078e0020 */
[C---:B------:R-:W-:Y:S01]  /*16d0*/  IMAD R32, R3.reuse, R9, R8 ;  /* 0x0000000903207224 */ /* 0x040fe200078e0208 */
[----:B------:R-:W-:Y:S01]  /*16e0*/  IABS R9, R11 ;  /* 0x0000000b00097213 */ /* 0x000fe20000000000 */
[----:B------:R-:W-:Y:S01]  /*16f0*/  @!P0 IMAD.MOV R44, RZ, RZ, -R44 ;  /* 0x000000ffff2c8224 */ /* 0x000fe200078e0a2c */
[C---:B------:R-:W-:Y:S01]  /*1700*/  ISETP.GT.U32.AND P0, PT, R3.reuse, R46, PT ;  /* 0x0000002e0300720c */ /* 0x040fe20003f04070 */
[----:B------:R-:W-:Y:S01]  /*1710*/  @!P6 IMAD.IADD R34, R34, 0x1, -R3 ;  /* 0x000000012222e824 */ /* 0x000fe200078e0a03 */
[----:B------:R-:W-:Y:S01]  /*1720*/  ISETP.GT.U32.AND P6, PT, R3, R32, PT ;  /* 0x000000200300720c */ /* 0x000fe20003fc4070 */
[----:B------:R-:W-:-:S04]  /*1730*/  IMAD.HI.U32 R5, R6, R58, RZ ;  /* 0x0000003a06057227 */ /* 0x000fc800078e00ff */
[----:B------:R-:W-:Y:S02]  /*1740*/  IMAD.MOV R5, RZ, RZ, -R5 ;  /* 0x000000ffff057224 */ /* 0x000fe400078e0a05 */
[--C-:B------:R-:W-:Y:S02]  /*1750*/  @!P1 IMAD.IADD R40, R40, 0x1, -R3.reuse ;  /* 0x0000000128289824 */ /* 0x100fe400078e0a03 */
[C---:B------:R-:W-:Y:S02]  /*1760*/  IMAD R58, R3.reuse, R5, R58 ;  /* 0x00000005033a7224 */ /* 0x040fe400078e023a */
[--C-:B------:R-:W-:Y:S01]  /*1770*/  @!P0 IMAD.IADD R46, R46, 0x1, -R3.reuse ;  /* 0x000000012e2e8824 */ /* 0x100fe200078e0a03 */
[C---:B------:R-:W-:Y:S01]  /*1780*/  ISETP.GT.U32.AND P1, PT, R3.reuse, R40, PT ;  /* 0x000000280300720c */ /* 0x040fe20003f24070 */
[----:B------:R-:W-:Y:S02]  /*1790*/  @!P6 IMAD.IADD R32, R32, 0x1, -R3 ;  /* 0x000000012020e824 */ /* 0x000fe400078e0a03 */
[----:B------:R-:W-:Y:S01]  /*17a0*/  IMAD.HI.U32 R5, R6, R60, RZ ;  /* 0x0000003c06057227 */ /* 0x000fe200078e00ff */
[----:B------:R-:W-:-:S02]  /*17b0*/  ISETP.GT.U32.AND P0, PT, R3, R46, PT ;  /* 0x0000002e0300720c */ /* 0x000fc40003f04070 */
[----:B------:R-:W-:Y:S01]  /*17c0*/  ISETP.GT.U32.AND P6, PT, R3, R32, PT ;  /* 0x000000200300720c */ /* 0x000fe20003fc4070 */
[----:B------:R-:W-:Y:S02]  /*17d0*/  IMAD.MOV R5, RZ, RZ, -R5 ;  /* 0x000000ffff057224 */ /* 0x000fe400078e0a05 */
[----:B------:R-:W-:-:S04]  /*17e0*/  IMAD.HI.U32 R7, R6, R56, RZ ;  /* 0x0000003806077227 */ /* 0x000fc800078e00ff */
[C---:B------:R-:W-:Y:S02]  /*17f0*/  IMAD R60, R3.reuse, R5, R60 ;  /* 0x00000005033c7224 */ /* 0x040fe400078e023c */
[----:B------:R-:W-:Y:S02]  /*1800*/  IMAD.MOV R7, RZ, RZ, -R7 ;  /* 0x000000ffff077224 */ /* 0x000fe400078e0a07 */
[--C-:B------:R-:W-:Y:S01]  /*1810*/  @!P0 IMAD.IADD R46, R46, 0x1, -R3.reuse ;  /* 0x000000012e2e8824 */ /* 0x100fe200078e0a03 */
[C---:B------:R-:W-:Y:S01]  /*1820*/  ISETP.GT.U32.AND P0, PT, R3.reuse, R58, PT ;  /* 0x0000003a0300720c */ /* 0x040fe20003f04070 */
[--C-:B------:R-:W-:Y:S01]  /*1830*/  @!P6 IMAD.IADD R32, R32, 0x1, -R3.reuse ;  /* 0x000000012020e824 */ /* 0x100fe200078e0a03 */
[C---:B------:R-:W-:Y:S01]  /*1840*/  ISETP.GT.U32.AND P6, PT, R3.reuse, R60, PT ;  /* 0x0000003c0300720c */ /* 0x040fe20003fc4070 */
[----:B------:R-:W-:Y:S02]  /*1850*/  IMAD R56, R3, R7, R56 ;  /* 0x0000000703387224 */ /* 0x000fe400078e0238 */
[----:B------:R-:W-:-:S02]  /*1860*/  @!P1 IMAD.IADD R40, R40, 0x1, -R3 ;  /* 0x0000000128289824 */ /* 0x000fc400078e0a03 */
[----:B------:R-:W-:Y:S01]  /*1870*/  IMAD.HI.U32 R7, R6, R66, RZ ;  /* 0x0000004206077227 */ /* 0x000fe200078e00ff */
[----:B------:R-:W-:-:S03]  /*1880*/  ISETP.GT.U32.AND P1, PT, R3, R56, PT ;  /* 0x000000380300720c */ /* 0x000fc60003f24070 */
[----:B------:R-:W-:Y:S02]  /*1890*/  IMAD.MOV R7, RZ, RZ, -R7 ;  /* 0x000000ffff077224 */ /* 0x000fe400078e0a07 */
[--C-:B------:R-:W-:Y:S02]  /*18a0*/  @!P0 IMAD.IADD R58, R58, 0x1, -R3.reuse ;  /* 0x000000013a3a8824 */ /* 0x100fe400078e0a03 */
[--C-:B------:R-:W-:Y:S02]  /*18b0*/  @!P6 IMAD.IADD R60, R60, 0x1, -R3.reuse ;  /* 0x000000013c3ce824 */ /* 0x100fe400078e0a03 */
[C---:B------:R-:W-:Y:S01]  /*18c0*/  IMAD R66, R3.reuse, R7, R66 ;  /* 0x0000000703427224 */ /* 0x040fe200078e0242 */
[----:B------:R-:W-:Y:S01]  /*18d0*/  ISETP.GT.U32.AND P6, PT, R3, R58, PT ;  /* 0x0000003a0300720c */ /* 0x000fe20003fc4070 */
[----:B------:R-:W-:Y:S02]  /*18e0*/  IMAD.MOV.U32 R48, RZ, RZ, R34 ;  /* 0x000000ffff307224 */ /* 0x000fe400078e0022 */
[----:B------:R-:W-:Y:S01]  /*18f0*/  @!P1 IMAD.IADD R56, R56, 0x1, -R3 ;  /* 0x0000000138389824 */ /* 0x000fe200078e0a03 */
[----:B------:R-:W-:Y:S01]  /*1900*/  ISETP.GE.AND P1, PT, R13, RZ, PT ;  /* 0x000000ff0d00720c */ /* 0x000fe20003f26270 */
[----:B------:R-:W-:-:S03]  /*1910*/  IMAD.HI.U32 R7, R6, R70, RZ ;  /* 0x0000004606077227 */ /* 0x000fc600078e00ff */
[C---:B------:R-:W-:Y:S01]  /*1920*/  ISETP.GT.U32.AND P0, PT, R3.reuse, R56, PT ;  /* 0x000000380300720c */ /* 0x040fe20003f04070 */
[----:B------:R-:W-:Y:S01]  /*1930*/  @!P5 IMAD.MOV R48, RZ, RZ, -R48 ;  /* 0x000000ffff30d224 */ /* 0x000fe200078e0a30 */
[C---:B------:R-:W-:Y:S01]  /*1940*/  ISETP.GT.U32.AND P5, PT, R3.reuse, R60, PT ;  /* 0x0000003c0300720c */ /* 0x040fe20003fa4070 */
[----:B------:R-:W-:Y:S02]  /*1950*/  IMAD.MOV R13, RZ, RZ, -R7 ;  /* 0x000000ffff0d7224 */ /* 0x000fe400078e0a07 */
[----:B------:R-:W-:Y:S01]  /*1960*/  @!P6 IMAD.IADD R58, R58, 0x1, -R3 ;  /* 0x000000013a3ae824 */ /* 0x000fe200078e0a03 */
[----:B------:R-:W-:Y:S01]  /*1970*/  ISETP.GT.U32.AND P6, PT, R3, R66, PT ;  /* 0x000000420300720c */ /* 0x000fe20003fc4070 */
[----:B------:R-:W-:-:S04]  /*1980*/  IMAD.HI.U32 R5, R6, R62, RZ ;  /* 0x0000003e06057227 */ /* 0x000fc800078e00ff */
[----:B------:R-:W-:-:S04]  /*1990*/  IMAD.HI.U32 R8, R6, R68, RZ ;  /* 0x0000004406087227 */ /* 0x000fc800078e00ff */
[C---:B------:R-:W-:Y:S02]  /*19a0*/  IMAD R70, R3.reuse, R13, R70 ;  /* 0x0000000d03467224 */ /* 0x040fe400078e0246 */
[----:B------:R-:W-:Y:S02]  /*19b0*/  IMAD.MOV R5, RZ, RZ, -R5 ;  /* 0x000000ffff057224 */ /* 0x000fe400078e0a05 */
[----:B------:R-:W-:Y:S02]  /*19c0*/  IMAD.MOV R8, RZ, RZ, -R8 ;  /* 0x000000ffff087224 */ /* 0x000fe400078e0a08 */
[----:B------:R-:W-:Y:S01]  /*19d0*/  @!P6 IMAD.IADD R66, R66, 0x1, -R3 ;  /* 0x000000014242e824 */ /* 0x000fe200078e0a03 */
[C---:B------:R-:W-:Y:S01]  /*19e0*/  ISETP.GT.U32.AND P6, PT, R3.reuse, R70, PT ;  /* 0x000000460300720c */ /* 0x040fe20003fc4070 */
[C---:B------:R-:W-:Y:S02]  /*19f0*/  IMAD R62, R3.reuse, R5, R62 ;  /* 0x00000005033e7224 */ /* 0x040fe400078e023e */
[----:B------:R-:W-:-:S02]  /*1a00*/  IMAD R68, R3, R8, R68 ;  /* 0x0000000803447224 */ /* 0x000fc400078e0244 */
[----:B------:R-:W-:-:S04]  /*1a10*/  IMAD.HI.U32 R7, R6, R72, RZ ;  /* 0x0000004806077227 */ /* 0x000fc800078e00ff */
[--C-:B------:R-:W-:Y:S01]  /*1a20*/  @!P0 IMAD.IADD R56, R56, 0x1, -R3.reuse ;  /* 0x0000000138388824 */ /* 0x100fe200078e0a03 */
[C---:B------:R-:W-:Y:S01]  /*1a30*/  ISETP.GT.U32.AND P0, PT, R3.reuse, R62, PT ;  /* 0x0000003e0300720c */ /* 0x040fe20003f04070 */
[----:B------:R-:W-:Y:S01]  /*1a40*/  @!P5 IMAD.IADD R60, R60, 0x1, -R3 ;  /* 0x000000013c3cd824 */ /* 0x000fe200078e0a03 */
[----:B------:R-:W-:Y:S01]  /*1a50*/  ISETP.GT.U32.AND P5, PT, R3, R68, PT ;  /* 0x000000440300720c */ /* 0x000fe20003fa4070 */
[----:B------:R-:W-:Y:S02]  /*1a60*/  IMAD.MOV R7, RZ, RZ, -R7 ;  /* 0x000000ffff077224 */ /* 0x000fe400078e0a07 */
[----:B------:R-:W-:-:S04]  /*1a70*/  IMAD.HI.U32 R5, R6, R9, RZ ;  /* 0x0000000906057227 */ /* 0x000fc800078e00ff */
[C---:B------:R-:W-:Y:S02]  /*1a80*/  IMAD R72, R3.reuse, R7, R72 ;  /* 0x0000000703487224 */ /* 0x040fe400078e0248 */
[----:B------:R-:W-:Y:S02]  /*1a90*/  IMAD.MOV R30, RZ, RZ, -R5 ;  /* 0x000000ffff1e7224 */ /* 0x000fe400078e0a05 */
[----:B------:R-:W-:Y:S02]  /*1aa0*/  VIADD R5, R0, UR8 ;  /* 0x0000000800057c36 */ /* 0x000fe40008000000 */
[----:B------:R-:W-:Y:S01]  /*1ab0*/  @!P6 IMAD.IADD R70, R70, 0x1, -R3 ;  /* 0x000000014646e824 */ /* 0x000fe200078e0a03 */
[----:B------:R-:W-:Y:S01]  /*1ac0*/  ISETP.GT.U32.AND P6, PT, R3, R72, PT ;  /* 0x000000480300720c */ /* 0x000fe20003fc4070 */
[C---:B------:R-:W-:Y:S02]  /*1ad0*/  VIADD R25, R5.reuse, 0x1c ;  /* 0x0000001c05197836 */ /* 0x040fe40000000000 */
[----:B------:R-:W-:-:S02]  /*1ae0*/  VIADD R27, R5, 0x3c ;  /* 0x0000003c051b7836 */ /* 0x000fc40000000000 */
[----:B------:R-:W-:Y:S02]  /*1af0*/  VIADD R29, R5, 0x5c ;  /* 0x0000005c051d7836 */ /* 0x000fe40000000000 */
[----:B------:R-:W-:-:S03]  /*1b00*/  IMAD.HI.U32 R8, R6, R74, RZ ;  /* 0x0000004a06087227 */ /* 0x000fc600078e00ff */
[----:B------:R-:W-:Y:S01]  /*1b10*/  IABS R19, R29 ;  /* 0x0000001d00137213 */ /* 0x000fe20000000000 */
[--C-:B------:R-:W-:Y:S01]  /*1b20*/  @!P0 IMAD.IADD R62, R62, 0x1, -R3.reuse ;  /* 0x000000013e3e8824 */ /* 0x100fe200078e0a03 */
[----:B------:R-:W-:Y:S01]  /*1b30*/  ISETP.GE.AND P0, PT, R15, RZ, PT ;  /* 0x000000ff0f00720c */ /* 0x000fe20003f06270 */
[----:B------:R-:W-:Y:S01]  /*1b40*/  @!P5 IMAD.IADD R68, R68, 0x1, -R3 ;  /* 0x000000014444d824 */ /* 0x000fe200078e0a03 */
[----:B------:R-:W-:Y:S01]  /*1b50*/  ISETP.GE.AND P5, PT, R17, RZ, PT ;  /* 0x000000ff1100720c */ /* 0x000fe20003fa6270 */
[----:B------:R-:W-:Y:S01]  /*1b60*/  IMAD.MOV R13, RZ, RZ, -R8 ;  /* 0x000000ffff0d7224 */ /* 0x000fe200078e0a08 */
[----:B------:R-:W-:Y:S01]  /*1b70*/  IABS R15, R25 ;  /* 0x00000019000f7213 */ /* 0x000fe20000000000 */
[----:B------:R-:W-:Y:S01]  /*1b80*/  VIADD R23, R5, 0x7c ;  /* 0x0000007c05177836 */ /* 0x000fe20000000000 */
[----:B------:R-:W-:Y:S01]  /*1b90*/  IABS R17, R27 ;  /* 0x0000001b00117213 */ /* 0x000fe20000000000 */
[----:B------:R-:W-:Y:S02]  /*1ba0*/  IMAD R8, R3, R30, R9 ;  /* 0x0000001e03087224 */ /* 0x000fe400078e0209 */
[----:B------:R-:W-:Y:S01]  /*1bb0*/  IMAD.HI.U32 R5, R6, R15, RZ ;  /* 0x0000000f06057227 */ /* 0x000fe200078e00ff */
[----:B------:R-:W-:-:S03]  /*1bc0*/  IABS R21, R23 ;  /* 0x0000001700157213 */ /* 0x000fc60000000000 */
[----:B------:R-:W-:-:S04]  /*1bd0*/  IMAD.HI.U32 R7, R6, R17, RZ ;  /* 0x0000001106077227 */ /* 0x000fc800078e00ff */
[----:B------:R-:W-:-:S04]  /*1be0*/  IMAD.HI.U32 R9, R6, R19, RZ ;  /* 0x0000001306097227 */ /* 0x000fc800078e00ff */
[----:B------:R-:W-:Y:S01]  /*1bf0*/  @!P6 IMAD.IADD R72, R72, 0x1, -R3 ;  /* 0x000000014848e824 */ /* 0x000fe200078e0a03 */
[C---:B------:R-:W-:Y:S01]  /*1c00*/  ISETP.GT.U32.AND P6, PT, R3.reuse, R8, PT ;  /* 0x000000080300720c */ /* 0x040fe20003fc4070 */
[----:B------:R-:W-:Y:S02]  /*1c10*/  IMAD.MOV.U32 R54, RZ, RZ, R32 ;  /* 0x000000ffff367224 */ /* 0x000fe400078e0020 */
[----:B------:R-:W-:Y:S02]  /*1c20*/  IMAD.MOV R30, RZ, RZ, -R5 ;  /* 0x000000ffff1e7224 */ /* 0x000fe400078e0a05 */
[----:B------:R-:W-:Y:S02]  /*1c30*/  IMAD.MOV R34, RZ, RZ, -R7 ;  /* 0x000000ffff227224 */ /* 0x000fe400078e0a07 */
[----:B------:R-:W-:Y:S02]  /*1c40*/  IMAD R74, R3, R13, R74 ;  /* 0x0000000d034a7224 */ /* 0x000fe400078e024a */
[----:B------:R-:W-:-:S02]  /*1c50*/  IMAD.MOV R50, RZ, RZ, -R9 ;  /* 0x000000ffff327224 */ /* 0x000fc400078e0a09 */
[----:B------:R-:W-:-:S04]  /*1c60*/  IMAD.HI.U32 R13, R6, R76, RZ ;  /* 0x0000004c060d7227 */ /* 0x000fc800078e00ff */
[----:B------:R-:W-:-:S04]  /*1c70*/  IMAD.HI.U32 R5, R6, R21, RZ ;  /* 0x0000001506057227 */ /* 0x000fc800078e00ff */
[----:B------:R-:W-:Y:S01]  /*1c80*/  @!P2 IMAD.MOV R54, RZ, RZ, -R54 ;  /* 0x000000ffff36a224 */ /* 0x000fe200078e0a36 */
[C---:B------:R-:W-:Y:S01]  /*1c90*/  ISETP.GT.U32.AND P2, PT, R3.reuse, R68, PT ;  /* 0x000000440300720c */ /* 0x040fe20003f44070 */
[C---:B------:R-:W-:Y:S02]  /*1ca0*/  IMAD R6, R3.reuse, R30, R15 ;  /* 0x0000001e03067224 */ /* 0x040fe400078e020f */
[C---:B------:R-:W-:Y:S02]  /*1cb0*/  IMAD R30, R3.reuse, R34, R17 ;  /* 0x00000022031e7224 */ /* 0x040fe400078e0211 */
[----:B------:R-:W-:Y:S02]  /*1cc0*/  IMAD.MOV.U32 R52, RZ, RZ, R46 ;  /* 0x000000ffff347224 */ /* 0x000fe400078e002e */
[----:B------:R-:W-:Y:S02]  /*1cd0*/  IMAD R34, R3, R50, R19 ;  /* 0x0000003203227224 */ /* 0x000fe400078e0213 */
[----:B------:R-:W-:-:S02]  /*1ce0*/  IMAD.MOV.U32 R50, RZ, RZ, R40 ;  /* 0x000000ffff327224 */ /* 0x000fc400078e0028 */
[----:B------:R-:W-:Y:S01]  /*1cf0*/  @!P4 IMAD.MOV R52, RZ, RZ, -R52 ;  /* 0x000000ffff34c224 */ /* 0x000fe200078e0a34 */
[C---:B------:R-:W-:Y:S01]  /*1d00*/  ISETP.GT.U32.AND P4, PT, R3.reuse, R66, PT ;  /* 0x000000420300720c */ /* 0x040fe20003f84070 */
[----:B------:R-:W-:Y:S01]  /*1d10*/  @!P3 IMAD.MOV R50, RZ, RZ, -R50 ;  /* 0x000000ffff32b224 */ /* 0x000fe200078e0a32 */
[C---:B------:R-:W-:Y:S01]  /*1d20*/  ISETP.GT.U32.AND P3, PT, R3.reuse, R62, PT ;  /* 0x0000003e0300720c */ /* 0x040fe20003f64070 */
[----:B------:R-:W-:Y:S02]  /*1d30*/  @!P6 IMAD.IADD R8, R8, 0x1, -R3 ;  /* 0x000000010808e824 */ /* 0x000fe400078e0a03 */
[----:B------:R-:W-:Y:S02]  /*1d40*/  IMAD.MOV R13, RZ, RZ, -R13 ;  /* 0x000000ffff0d7224 */ /* 0x000fe400078e0a0d */
[--C-:B------:R-:W-:Y:S01]  /*1d50*/  @!P2 IMAD.IADD R68, R68, 0x1, -R3.reuse ;  /* 0x000000014444a824 */ /* 0x100fe200078e0a03 */
[C---:B------:R-:W-:Y:S01]  /*1d60*/  ISETP.GT.U32.AND P6, PT, R3.reuse, R8, PT ;  /* 0x000000080300720c */ /* 0x040fe20003fc4070 */
[----:B------:R-:W-:Y:S01]  /*1d70*/  @!P1 IMAD.MOV R56, RZ, RZ, -R56 ;  /* 0x000000ffff389224 */ /* 0x000fe200078e0a38 */
[C---:B------:R-:W-:Y:S01]  /*1d80*/  ISETP.GT.U32.AND P2, PT, R3.reuse, R30, PT ;  /* 0x0000001e0300720c */ /* 0x040fe20003f44070 */
[C---:B------:R-:W-:Y:S01]  /*1d90*/  IMAD R76, R3.reuse, R13, R76 ;  /* 0x0000000d034c7224 */ /* 0x040fe200078e024c */
[C---:B------:R-:W-:Y:S01]  /*1da0*/  ISETP.GT.U32.AND P1, PT, R3.reuse, R70, PT ;  /* 0x000000460300720c */ /* 0x040fe20003f24070 */
[----:B------:R-:W-:Y:S01]  /*1db0*/  @!P5 IMAD.MOV R60, RZ, RZ, -R60 ;  /* 0x000000ffff3cd224 */ /* 0x000fe200078e0a3c */
[C---:B------:R-:W-:Y:S01]  /*1dc0*/  ISETP.GT.U32.AND P5, PT, R3.reuse, R74, PT ;  /* 0x0000004a0300720c */ /* 0x040fe20003fa4070 */
[--C-:B------:R-:W-:Y:S01]  /*1dd0*/  @!P4 IMAD.IADD R66, R66, 0x1, -R3.reuse ;  /* 0x000000014242c824 */ /* 0x100fe200078e0a03 */
[C---:B------:R-:W-:Y:S01]  /*1de0*/  ISETP.GT.U32.AND P4, PT, R3.reuse, R6, PT ;  /* 0x000000060300720c */ /* 0x040fe20003f84070 */
[----:B------:R-:W-:Y:S01]  /*1df0*/  @!P3 IMAD.IADD R62, R62, 0x1, -R3 ;  /* 0x000000013e3eb824 */ /* 0x000fe200078e0a03 */
[----:B------:R-:W-:Y:S01]  /*1e00*/  ISETP.GT.U32.AND P3, PT, R3, R76, PT ;  /* 0x0000004c0300720c */ /* 0x000fe20003f64070 */
[----:B------:R-:W-:-:S02]  /*1e10*/  IMAD.MOV R40, RZ, RZ, -R5 ;  /* 0x000000ffff287224 */ /* 0x000fc400078e0a05 */
[--C-:B------:R-:W-:Y:S01]  /*1e20*/  @!P6 IMAD.IADD R8, R8, 0x1, -R3.reuse ;  /* 0x000000010808e824 */ /* 0x100fe200078e0a03 */
[----:B------:R-:W-:Y:S01]  /*1e30*/  ISETP.GE.AND P6, PT, R31, RZ, PT ;  /* 0x000000ff1f00720c */ /* 0x000fe20003fc6270 */
[--C-:B------:R-:W-:Y:S01]  /*1e40*/  @!P2 IMAD.IADD R30, R30, 0x1, -R3.reuse ;  /* 0x000000011e1ea824 */ /* 0x100fe200078e0a03 */
[----:B------:R-:W-:Y:S01]  /*1e50*/  ISETP.GE.AND P2, PT, R37, RZ, PT ;  /* 0x000000ff2500720c */ /* 0x000fe20003f46270 */
[----:B------:R-:W-:Y:S01]  /*1e60*/  @!P1 IMAD.IADD R70, R70, 0x1, -R3 ;  /* 0x0000000146469824 */ /* 0x000fe200078e0a03 */
[C---:B------:R-:W-:Y:S01]  /*1e70*/  ISETP.GT.U32.AND P1, PT, R3.reuse, R34, PT ;  /* 0x000000220300720c */ /* 0x040fe20003f24070 */
[C---:B------:R-:W-:Y:S01]  /*1e80*/  IMAD R32, R3.reuse, R40, R21 ;  /* 0x0000002803207224 */ /* 0x040fe200078e0215 */
[----:B------:R-:W0:Y:S01]  /*1e90*/  LDC R5, c[0x0][0x3a0] ;  /* 0x0000e800ff057b82 */ /* 0x000e220000000800 */
[----:B------:R-:W-:Y:S01]  /*1ea0*/  @!P0 IMAD.MOV R58, RZ, RZ, -R58 ;  /* 0x000000ffff3a8224 */ /* 0x000fe200078e0a3a */
[C---:B------:R-:W-:Y:S01]  /*1eb0*/  ISETP.GT.U32.AND P0, PT, R3.reuse, R72, PT ;  /* 0x000000480300720c */ /* 0x040fe20003f04070 */
[--C-:B------:R-:W-:Y:S01]  /*1ec0*/  @!P5 IMAD.IADD R74, R74, 0x1, -R3.reuse ;  /* 0x000000014a4ad824 */ /* 0x100fe200078e0a03 */
[----:B------:R-:W-:Y:S01]  /*1ed0*/  ISETP.GT.U32.AND P5, PT, R3, R32, PT ;  /* 0x000000200300720c */ /* 0x000fe20003fa4070 */
[--C-:B------:R-:W-:Y:S01]  /*1ee0*/  @!P4 IMAD.IADD R6, R6, 0x1, -R3.reuse ;  /* 0x000000010606c824 */ /* 0x100fe200078e0a03 */
[----:B------:R-:W-:Y:S01]  /*1ef0*/  ISETP.GE.AND P4, PT, R35, RZ, PT ;  /* 0x000000ff2300720c */ /* 0x000fe20003f86270 */
[----:B------:R-:W-:Y:S01]  /*1f00*/  @!P3 IMAD.IADD R76, R76, 0x1, -R3 ;  /* 0x000000014c4cb824 */ /* 0x000fe200078e0a03 */
[----:B------:R-:W-:Y:S01]  /*1f10*/  ISETP.GE.AND P3, PT, R33, RZ, PT ;  /* 0x000000ff2100720c */ /* 0x000fe20003f66270 */
[----:B------:R-:W-:-:S02]  /*1f20*/  IMAD.MOV.U32 R64, RZ, RZ, R62 ;  /* 0x000000ffff407224 */ /* 0x000fc400078e003e */
[----:B------:R-:W-:Y:S01]  /*1f30*/  @!P2 IMAD.MOV R70, RZ, RZ, -R70 ;  /* 0x000000ffff46a224 */ /* 0x000fe200078e0a46 */
[C---:B------:R-:W-:Y:S01]  /*1f40*/  ISETP.GT.U32.AND P2, PT, R3.reuse, R30, PT ;  /* 0x0000001e0300720c */ /* 0x040fe20003f44070 */
[----:B------:R-:W-:Y:S01]  /*1f50*/  @!P6 IMAD.MOV R64, RZ, RZ, -R64 ;  /* 0x000000ffff40e224 */ /* 0x000fe200078e0a40 */
[----:B------:R-:W-:Y:S01]  /*1f60*/  ISETP.GT.U32.AND P6, PT, R3, R74, PT ;  /* 0x0000004a0300720c */ /* 0x000fe20003fc4070 */
[--C-:B------:R-:W-:Y:S01]  /*1f70*/  @!P1 IMAD.IADD R34, R34, 0x1, -R3.reuse ;  /* 0x0000000122229824 */ /* 0x100fe200078e0a03 */
[----:B------:R-:W-:Y:S01]  /*1f80*/  ISETP.GE.AND P1, PT, R39, RZ, PT ;  /* 0x000000ff2700720c */ /* 0x000fe20003f26270 */
[--C-:B------:R-:W-:Y:S01]  /*1f90*/  @!P0 IMAD.IADD R72, R72, 0x1, -R3.reuse ;  /* 0x0000000148488824 */ /* 0x100fe200078e0a03 */
[----:B------:R-:W-:Y:S01]  /*1fa0*/  ISETP.GE.AND P0, PT, R11, RZ, PT ;  /* 0x000000ff0b00720c */ /* 0x000fe20003f06270 */
[--C-:B------:R-:W-:Y:S01]  /*1fb0*/  @!P5 IMAD.IADD R32, R32, 0x1, -R3.reuse ;  /* 0x000000012020d824 */ /* 0x100fe200078e0a03 */
[C---:B------:R-:W-:Y:S01]  /*1fc0*/  ISETP.GT.U32.AND P5, PT, R3.reuse, R6, PT ;  /* 0x000000060300720c */ /* 0x040fe20003fa4070 */
        /* <DEDUP_REMOVED lines=8> */
[----:B------:R-:W-:Y:S01]  /*2050*/  @!P1 IMAD.MOV R72, RZ, RZ, -R72 ;  /* 0x000000ffff489224 */ /* 0x000fe200078e0a48 */
[----:B------:R-:W-:Y:S01]  /*2060*/  ISETP.GT.U32.AND P1, PT, R3, R32, PT ;  /* 0x000000200300720c */ /* 0x000fe20003f24070 */
[----:B------:R-:W-:Y:S01]  /*2070*/  @!P0 IMAD.MOV R8, RZ, RZ, -R8 ;  /* 0x000000ffff088224 */ /* 0x000fe200078e0a08 */
[----:B------:R-:W-:Y:S01]  /*2080*/  ISETP.GE.AND P0, PT, R45, RZ, PT ;  /* 0x000000ff2d00720c */ /* 0x000fe20003f06270 */
[--C-:B------:R-:W-:Y:S01]  /*2090*/  @!P5 IMAD.IADD R6, R6, 0x1, -R3.reuse ;  /* 0x000000010606d824 */ /* 0x100fe200078e0a03 */
[----:B------:R-:W-:Y:S01]  /*20a0*/  ISETP.GE.AND P5, PT, R27, RZ, PT ;  /* 0x000000ff1b00720c */ /* 0x000fe20003fa6270 */
[--C-:B------:R-:W-:Y:S01]  /*20b0*/  @!P4 IMAD.IADD R34, R34, 0x1, -R3.reuse ;  /* 0x000000012222c824 */ /* 0x100fe200078e0a03 */
[----:B------:R-:W-:Y:S01]  /*20c0*/  ISETP.GE.AND P4, PT, R23, RZ, PT ;  /* 0x000000ff1700720c */ /* 0x000fe20003f86270 */
[----:B------:R-:W-:Y:S01]  /*20d0*/  @!P3 IMAD.IADD R76, R76, 0x1, -R3 ;  /* 0x000000014c4cb824 */ /* 0x000fe200078e0a03 */
[----:B------:R-:W-:Y:S01]  /*20e0*/  ISETP.GE.AND P3, PT, R25, RZ, PT ;  /* 0x000000ff1900720c */ /* 0x000fe20003f66270 */
[----:B------:R-:W-:-:S02]  /*20f0*/  IMAD.MOV.U32 R62, RZ, RZ, R34 ;  /* 0x000000ffff3e7224 */ /* 0x000fc400078e0022 */
[----:B------:R-:W-:Y:S01]  /*2100*/  @!P6 IMAD.MOV R74, RZ, RZ, -R74 ;  /* 0x000000ffff4ae224 */ /* 0x000fe200078e0a4a */
[----:B------:R-:W-:Y:S01]  /*2110*/  ISETP.GE.AND P6, PT, R2, RZ, PT ;  /* 0x000000ff0200720c */ /* 0x000fe20003fc6270 */
[----:B------:R-:W-:Y:S01]  /*2120*/  @!P2 IMAD.MOV R62, RZ, RZ, -R62 ;  /* 0x000000ffff3ea224 */ /* 0x000fe200078e0a3e */
[----:B------:R-:W-:Y:S01]  /*2130*/  ISETP.NE.AND P2, PT, R42, RZ, PT ;  /* 0x000000ff2a00720c */ /* 0x000fe20003f45270 */
[----:B------:R-:W-:Y:S02]  /*2140*/  @!P1 IMAD.IADD R32, R32, 0x1, -R3 ;  /* 0x0000000120209824 */ /* 0x000fe400078e0a03 */
[----:B0-----:R-:W-:Y:S02]  /*2150*/  VIADD R7, R5, 0xfffffffe ;  /* 0xfffffffe05077836 */ /* 0x001fe40000000000 */
[----:B------:R-:W-:Y:S02]  /*2160*/  IMAD.MOV.U32 R46, RZ, RZ, R30 ;  /* 0x000000ffff2e7224 */ /* 0x000fe400078e001e */
[----:B------:R-:W-:-:S02]  /*2170*/  IMAD.MOV.U32 R40, RZ, RZ, R6 ;  /* 0x000000ffff287224 */ /* 0x000fc400078e0006 */
[----:B------:R-:W-:Y:S01]  /*2180*/  @!P0 IMAD.MOV R76, RZ, RZ, -R76 ;  /* 0x000000ffff4c8224 */ /* 0x000fe200078e0a4c */
[----:B------:R-:W-:Y:S01]  /*2190*/  ISETP.GE.U32.AND P0, PT, R7, 0x7fffffdf, PT ;  /* 0x7fffffdf0700780c */ /* 0x000fe20003f06070 */
[----:B------:R-:W-:Y:S01]  /*21a0*/  IMAD.MOV.U32 R78, RZ, RZ, R32 ;  /* 0x000000ffff4e7224 */ /* 0x000fe200078e0020 */
[----:B------:R-:W-:Y:S01]  /*21b0*/  LOP3.LUT R7, RZ, R43, RZ, 0x33, !PT ;  /* 0x0000002bff077212 */ /* 0x000fe200078e33ff */
[----:B------:R-:W-:Y:S01]  /*21c0*/  @!P5 IMAD.MOV R46, RZ, RZ, -R46 ;  /* 0x000000ffff2ed224 */ /* 0x000fe200078e0a2e */
[----:B------:R-:W-:Y:S01]  /*21d0*/  ISETP.NE.AND P5, PT, R43, RZ, PT ;  /* 0x000000ff2b00720c */ /* 0x000fe20003fa5270 */
[----:B------:R-:W-:Y:S01]  /*21e0*/  @!P3 IMAD.MOV R40, RZ, RZ, -R40 ;  /* 0x000000ffff28b224 */ /* 0x000fe200078e0a28 */
[----:B------:R-:W-:Y:S01]  /*21f0*/  ISETP.NE.U32.AND P3, PT, R146, RZ, PT ;  /* 0x000000ff9200720c */ /* 0x000fe20003f65070 */
[----:B------:R-:W-:Y:S01]  /*2200*/  VIADD R3, R5, 0xffffffff ;  /* 0xffffffff05037836 */ /* 0x000fe20000000000 */
[C---:B------:R-:W-:Y:S01]  /*2210*/  SEL R27, R7.reuse, R26, !P5 ;  /* 0x0000001a071b7207 */ /* 0x040fe20006800000 */
[----:B------:R-:W-:Y:S01]  /*2220*/  @!P4 IMAD.MOV R78, RZ, RZ, -R78 ;  /* 0x000000ffff4ec224 */ /* 0x000fe200078e0a4e */
[C---:B------:R-:W-:Y:S01]  /*2230*/  SEL R37, R7.reuse, R10, !P5 ;  /* 0x0000000a07257207 */ /* 0x040fe20006800000 */
[----:B------:R-:W-:Y:S01]  /*2240*/  @!P6 IMAD.MOV R4, RZ, RZ, -R4 ;  /* 0x000000ffff04e224 */ /* 0x000fe200078e0a04 */
[----:B------:R-:W-:-:S02]  /*2250*/  SEL R34, R7, R14, !P5 ;  /* 0x0000000e07227207 */ /* 0x000fc40006800000 */
[C---:B------:R-:W-:Y:S02]  /*2260*/  SEL R31, R7.reuse, R16, !P5 ;  /* 0x00000010071f7207 */ /* 0x040fe40006800000 */
[C---:B------:R-:W-:Y:S02]  /*2270*/  SEL R32, R7.reuse, R18, !P5 ;  /* 0x0000001207207207 */ /* 0x040fe40006800000 */
[C---:B------:R-:W-:Y:S02]  /*2280*/  SEL R29, R7.reuse, R20, !P5 ;  /* 0x00000014071d7207 */ /* 0x040fe40006800000 */
[C---:B------:R-:W-:Y:S02]  /*2290*/  SEL R39, R7.reuse, R22, !P5 ;  /* 0x0000001607277207 */ /* 0x040fe40006800000 */
[C---:B------:R-:W-:Y:S02]  /*22a0*/  SEL R35, R7.reuse, R24, !P5 ;  /* 0x0000001807237207 */ /* 0x040fe40006800000 */
        /* <DEDUP_REMOVED lines=22> */
[----:B------:R-:W-:Y:S02]  /*2410*/  SEL R14, R7, R62, !P5 ;  /* 0x0000003e070e7207 */ /* 0x000fe40006800000 */
[----:B------:R-:W-:Y:S02]  /*2420*/  ISETP.GE.U32.AND P1, PT, R3, 0x7fffffe0, PT ;  /* 0x7fffffe00300780c */ /* 0x000fe40003f26070 */
[----:B------:R-:W-:-:S02]  /*2430*/  SEL R7, R7, R78, !P5 ;  /* 0x0000004e07077207 */ /* 0x000fc40006800000 */
[----:B------:R-:W-:Y:S01]  /*2440*/  @!P2 LOP3.LUT R4, RZ, R42, RZ, 0x33, !PT ;  /* 0x0000002aff04a212 */ /* 0x000fe200078e33ff */
[----:B---3--:R-:W-:Y:S08]  /*2450*/  BRA.U UP0, `(.L_x_5) ;  /* 0x0000000100187547 */ /* 0x008ff0000b800000 */
[----:B------:R-:W-:Y:S01]  /*2460*/  ELECT P2, URZ, PT ;  /* 0x0000000000ff782f */ /* 0x000fe20003840000 */
[----:B------:R-:W-:Y:S01]  /*2470*/  IMAD.MOV.U32 R3, RZ, RZ, 0x1 ;  /* 0x00000001ff037424 */ /* 0x000fe200078e00ff */
[----:B------:R-:W-:Y:S01]  /*2480*/  UMOV UR6, 0x40 ;  /* 0x0000004000067882 */ /* 0x000fe20000000000 */
[----:B------:R-:W-:Y:S01]  /*2490*/  UVIRTCOUNT.DEALLOC.SMPOOL 0x80 ;  /* 0x000000800000784c */ /* 0x000fe20000000000 */
[----:B------:R-:W-:-:S09]  /*24a0*/  ULEA UR6, UR5, UR6, 0x18 ;  /* 0x0000000605067291 */ /* 0x000fd2000f8ec0ff */
[----:B------:R0:W-:Y:S03]  /*24b0*/  @P2 STS.U8 [UR6], R3 ;  /* 0x00000003ff002988 */ /* 0x0001e60008000006 */
.L_x_5:
[----:B------:R-:W-:Y:S01]  /*24c0*/  UIADD3 UR12, UPT, UPT, UR17, UR4, URZ ;  /* 0x00000004110c7290 */ /* 0x000fe2000fffe0ff */
[C---:B------:R-:W-:Y:S01]  /*24d0*/  VIADD R8, R5.reuse, 0xfffffffc ;  /* 0xfffffffc05087836 */ /* 0x040fe20000000000 */
[----:B------:R-:W-:Y:S01]  /*24e0*/  VOTEU.ALL UP1, P3 ;  /* 0x0000000000ff7886 */ /* 0x000fe20001820000 */
[----:B------:R-:W-:Y:S01]  /*24f0*/  UIADD3 UR10, UPT, UPT, UR16, 0x4000, URZ ;  /* 0x00004000100a7890 */ /* 0x000fe2000fffe0ff */
[----:B------:R-:W-:Y:S01]  /*2500*/  IMAD R150, R4, UR9, RZ ;  /* 0x0000000904967c24 */ /* 0x000fe2000f8e02ff */
[----:B------:R-:W-:Y:S01]  /*2510*/  VOTEU.ALL UP2, P3 ;  /* 0x0000000000ff7886 */ /* 0x000fe20001840000 */
[----:B------:R-:W-:Y:S01]  /*2520*/  ISETP.GE.U32.AND P5, PT, R8, 0x7fffffdd, PT ;  /* 0x7fffffdd0800780c */ /* 0x000fe20003fa6070 */
[----:B0-----:R-:W-:Y:S01]  /*2530*/  VIADD R3, R5, 0xfffffffd ;  /* 0xfffffffd05037836 */ /* 0x001fe20000000000 */
[----:B------:R-:W-:-:S04]  /*2540*/  @!UP1 UIADD3 UR4, UPT, UPT, -UR7, 0x100000, URZ ;  /* 0x0010000007049890 */ /* 0x000fc8000fffe1ff */
[----:B------:R-:W-:Y:S02]  /*2550*/  @!UP1 USHF.L.U32 UR5, UR4, 0xb, URZ ;  /* 0x0000000b04059899 */ /* 0x000fe400080006ff */
[----:B------:R-:W-:Y:S01]  /*2560*/  @!UP1 USHF.L.U32 UR4, UR4, 0x1, URZ ;  /* 0x0000000104049899 */ /* 0x000fe200080006ff */
[----:B------:R-:W-:Y:S01]  /*2570*/  STTM.x128 tmem[UR12], RZ ;  /* 0x000000ff000079ed */ /* 0x000fe200083c000c */
[----:B------:R-:W0:Y:S01]  /*2580*/  FENCE.VIEW.ASYNC.T ;  /* 0x00000000000073c6 */ /* 0x000e220000000200 */
[----:B------:R-:W-:Y:S01]  /*2590*/  UMOV UR13, UR10 ;  /* 0x0000000a000d7c82 */ /* 0x000fe20008000000 */
[----:B0-----:R-:W-:Y:S01]  /*25a0*/  BAR.SYNC.DEFER_BLOCKING 0x0 ;  /* 0x0000000000007b1d */ /* 0x001fe20000010000 */
[----:B------:R-:W-:Y:S02]  /*25b0*/  SHF.R.S32.HI R147, RZ, 0x1f, R150 ;  /* 0x0000001fff937819 */ /* 0x000fe40000011496 */
[----:B------:R-:W-:Y:S01]  /*25c0*/  IADD3 R8, P2, PT, R150, UR20, RZ ;  /* 0x0000001496087c10 */ /* 0x000fe2000ff5e0ff */
[----:B------:R-:W-:Y:S01]  /*25d0*/  IMAD.SHL.U32 R145, R124, 0x2, RZ ;  /* 0x000000027c917824 */ /* 0x000fe200078e00ff */
[----:B------:R-:W-:-:S02]  /*25e0*/  PRMT R163, RZ, 0x7610, R163 ;  /* 0x00007610ffa37816 */ /* 0x000fc400000000a3 */
[----:B------:R-:W-:Y:S01]  /*25f0*/  IADD3.X R9, PT, PT, R147, UR21, RZ, P2, !PT ;  /* 0x0000001593097c10 */ /* 0x000fe200097fe4ff */
[C---:B------:R-:W-:Y:S01]  /*2600*/  VIADD R4, R5.reuse, 0xfffffffa ;  /* 0xfffffffa05047836 */ /* 0x040fe20000000000 */
[----:B------:R-:W-:Y:S02]  /*2610*/  SHF.R.S32.HI R144, RZ, 0x1f, R124 ;  /* 0x0000001fff907819 */ /* 0x000fe4000001147c */
[----:B------:R-:W-:Y:S01]  /*2620*/  PRMT R170, RZ, 0x7610, R170 ;  /* 0x00007610ffaa7816 */ /* 0x000fe200000000aa */
[----:B------:R-:W-:Y:S01]  /*2630*/  VIADD R12, R5, 0xffffffee ;  /* 0xffffffee050c7836 */ /* 0x000fe20000000000 */
[----:B------:R-:W-:Y:S01]  /*2640*/  ISETP.GE.U32.AND P6, PT, R3, 0x7fffffde, PT ;  /* 0x7fffffde0300780c */ /* 0x000fe20003fc6070 */
[----:B------:R-:W0:Y:S02]  /*2650*/  FENCE.VIEW.ASYNC.S ;  /* 0x00000000000073c6 */ /* 0x000e240000000000 */
[----:B0-----:R0:W1:Y:S02]  /*2660*/  @!UP2 SYNCS.EXCH.64 URZ, [UR13], UR4 ;  /* 0x000000040dffa5b2 */ /* 0x0010640008000100 */
[----:B-1----:R-:W-:Y:S01]  /*2670*/  BAR.SYNC.DEFER_BLOCKING 0x0 ;  /* 0x0000000000007b1d */ /* 0x002fe20000010000 */
[----:B------:R-:W-:-:S02]  /*2680*/  SHF.R.S32.HI R143, RZ, 0x1f, R145 ;  /* 0x0000001fff8f7819 */ /* 0x000fc40000011491 */
[----:B------:R-:W-:-:S05]  /*2690*/  IADD3 R44, P4, PT, R145, R8, RZ ;  /* 0x00000008912c7210 */ /* 0x000fca0007f9e0ff */
[----:B------:R-:W-:Y:S01]  /*26a0*/  IMAD.X R45, R143, 0x1, R9, P4 ;  /* 0x000000018f2d7824 */ /* 0x000fe200020e0609 */
[----:B------:R-:W-:Y:S01]  /*26b0*/  ISETP.GE.U32.AND P4, PT, R4, 0x7fffffdb, PT ;  /* 0x7fffffdb0400780c */ /* 0x000fe20003f86070 */
[C---:B------:R-:W-:Y:S02]  /*26c0*/  VIADD R4, R5.reuse, 0xffffffec ;  /* 0xffffffec05047836 */ /* 0x040fe40000000000 */
[C---:B------:R-:W-:Y:S02]  /*26d0*/  VIADD R141, R5.reuse, 0xffffffe0 ;  /* 0xffffffe0058d7836 */ /* 0x040fe40000000000 */
[C---:B------:R-:W-:Y:S02]  /*26e0*/  VIADD R48, R5.reuse, 0xffffffe6 ;  /* 0xffffffe605307836 */ /* 0x040fe40000000000 */
[----:B------:R-:W-:Y:S01]  /*26f0*/  IMAD R142, R124, 0x3, RZ ;  /* 0x000000037c8e7824 */ /* 0x000fe200078e02ff */
[----:B------:R-:W-:Y:S01]  /*2700*/  PRMT R162, RZ, 0x7610, R162 ;  /* 0x00007610ffa27816 */ /* 0x000fe200000000a2 */
[----:B------:R-:W-:-:S02]  /*2710*/  VIADD R3, R5, 0xfffffffb ;  /* 0xfffffffb05037836 */ /* 0x000fc40000000000 */
[C---:B------:R-:W-:Y:S02]  /*2720*/  IMAD.SHL.U32 R139, R124.reuse, 0x4, RZ ;  /* 0x000000047c8b7824 */ /* 0x040fe400078e00ff */
[----:B------:R-:W-:Y:S01]  /*2730*/  IMAD R138, R124, 0x5, RZ ;  /* 0x000000057c8a7824 */ /* 0x000fe200078e02ff */
[----:B------:R-:W-:Y:S01]  /*2740*/  PRMT R156, RZ, 0x7610, R156 ;  /* 0x00007610ff9c7816 */ /* 0x000fe2000000009c */
[----:B------:R-:W2:Y:S01]  /*2750*/  @!P1 LDG.E.U8 R163, desc[UR18][R8.64] ;  /* 0x0000001208a39981 */ /* 0x000ea2000c1e1100 */
[----:B------:R-:W-:Y:S01]  /*2760*/  IADD3 R42, P1, PT, R8, R124, RZ ;  /* 0x0000007c082a7210 */ /* 0x000fe20007f3e0ff */
[----:B------:R-:W-:Y:S01]  /*2770*/  IMAD R134, R124, 0x7, RZ ;  /* 0x000000077c867824 */ /* 0x000fe200078e02ff */
[----:B------:R-:W-:Y:S01]  /*2780*/  ISETP.GE.U32.AND P2, PT, R3, 0x7fffffdc, PT ;  /* 0x7fffffdc0300780c */ /* 0x000fe20003f46070 */
[C---:B------:R-:W-:Y:S01]  /*2790*/  VIADD R56, R5.reuse, 0xfffffff9 ;  /* 0xfffffff905387836 */ /* 0x040fe20000000000 */
[----:B------:R-:W-:Y:S01]  /*27a0*/  PRMT R3, RZ, 0x7610, R3 ;  /* 0x00007610ff037816 */ /* 0x000fe20000000003 */
[----:B------:R-:W-:Y:S01]  /*27b0*/  IMAD.X R43, R144, 0x1, R9, P1 ;  /* 0x00000001902b7824 */ /* 0x000fe200008e0609 */
[----:B------:R-:W-:Y:S01]  /*27c0*/  PRMT R151, RZ, 0x7610, R151 ;  /* 0x00007610ff977816 */ /* 0x000fe20000000097 */
[C---:B------:R-:W-:Y:S01]  /*27d0*/  IMAD R135, R124.reuse, 0x6, RZ ;  /* 0x000000067c877824 */ /* 0x040fe200078e02ff */
[----:B------:R-:W-:Y:S01]  /*27e0*/  PRMT R128, RZ, 0x7610, R128 ;  /* 0x00007610ff807816 */ /* 0x000fe20000000080 */
[----:B------:R-:W-:Y:S01]  /*27f0*/  IMAD.SHL.U32 R122, R124, 0x10, RZ ;  /* 0x000000107c7a7824 */ /* 0x000fe200078e00ff */
[----:B------:R1:W3:Y:S01]  /*2800*/  @!P0 LDG.E.U8 R170, desc[UR18][R42.64] ;  /* 0x000000122aaa8981 */ /* 0x0002e2000c1e1100 */
[----:B------:R-:W-:Y:S01]  /*2810*/  ISETP.GE.U32.AND P0, PT, R4, 0x7fffffcd, PT ;  /* 0x7fffffcd0400780c */ /* 0x000fe20003f06070 */
[C---:B------:R-:W-:Y:S01]  /*2820*/  VIADD R4, R5.reuse, 0xffffffed ;  /* 0xffffffed05047836 */ /* 0x040fe20000000000 */
[----:B------:R-:W-:Y:S01]  /*2830*/  PRMT R129, RZ, 0x7610, R129 ;  /* 0x00007610ff817816 */ /* 0x000fe20000000081 */
[----:B------:R4:W5:Y:S01]  /*2840*/  @!P6 LDG.E.U8 R3, desc[UR18][R44.64] ;  /* 0x000000122c03e981 */ /* 0x000962000c1e1100 */
[----:B------:R-:W-:Y:S01]  /*2850*/  SEL R46, RZ, 0x1, P0 ;  /* 0x00000001ff2e7807 */ /* 0x000fe20000000000 */
[----:B------:R-:W-:Y:S01]  /*2860*/  IMAD.SHL.U32 R123, R124, 0x8, RZ ;  /* 0x000000087c7b7824 */ /* 0x000fe200078e00ff */
[----:B------:R-:W-:Y:S01]  /*2870*/  ISETP.GE.U32.AND P1, PT, R4, 0x7fffffce, PT ;  /* 0x7fffffce0400780c */ /* 0x000fe20003f26070 */
[C---:B------:R-:W-:Y:S01]  /*2880*/  VIADD R4, R5.reuse, 0xffffffef ;  /* 0xffffffef05047836 */ /* 0x040fe20000000000 */
[----:B------:R-:W-:Y:S01]  /*2890*/  ISETP.GE.U32.AND P0, PT, R12, 0x7fffffcf, PT ;  /* 0x7fffffcf0c00780c */ /* 0x000fe20003f06070 */
[C---:B------:R-:W-:Y:S01]  /*28a0*/  VIADD R12, R5.reuse, 0xffffffe8 ;  /* 0xffffffe8050c7836 */ /* 0x040fe20000000000 */
[----:B------:R-:W-:Y:S01]  /*28b0*/  SEL R47, RZ, 0x1fffe, P1 ;  /* 0x0001fffeff2f7807 */ /* 0x000fe20000800000 */
[C---:B-1----:R-:W-:Y:S01]  /*28c0*/  VIADD R42, R5.reuse, 0xffffffea ;  /* 0xffffffea052a7836 */ /* 0x042fe20000000000 */
[----:B------:R-:W-:Y:S01]  /*28d0*/  ISETP.GE.U32.AND P1, PT, R4, 0x7fffffd0, PT ;  /* 0x7fffffd00400780c */ /* 0x000fe20003f26070 */
[C---:B------:R-:W-:Y:S01]  /*28e0*/  VIADD R4, R5.reuse, 0xffffffe9 ;  /* 0xffffffe905047836 */ /* 0x040fe20000000000 */
[----:B------:R-:W-:Y:S01]  /*28f0*/  SEL R41, RZ, 0x4, P0 ;  /* 0x00000004ff297807 */ /* 0x000fe20000000000 */
[----:B------:R-:W-:Y:S01]  /*2900*/  VIADD R43, R5, 0xffffffe4 ;  /* 0xffffffe4052b7836 */ /* 0x000fe20000000000 */
[----:B------:R-:W-:Y:S01]  /*2910*/  ISETP.GE.U32.AND P0, PT, R12, 0x7fffffc9, PT ;  /* 0x7fffffc90c00780c */ /* 0x000fe20003f06070 */
[----:B------:R-:W-:Y:S01]  /*2920*/  IMAD.IADD R46, R46, 0x1, R47 ;  /* 0x000000012e2e7824 */ /* 0x000fe200078e022f */
[----:B------:R-:W-:-:S02]  /*2930*/  SEL R12, RZ, 0x7fff8, P1 ;  /* 0x0007fff8ff0c7807 */ /* 0x000fc40000800000 */
[----:B------:R-:W-:Y:S01]  /*2940*/  PRMT R167, RZ, 0x7610, R167 ;  /* 0x00007610ffa77816 */ /* 0x000fe200000000a7 */
[----:B------:R-:W-:Y:S01]  /*2950*/  IMAD R118, R124, 0x18, RZ ;  /* 0x000000187c767824 */ /* 0x000fe200078e02ff */
[----:B------:R-:W-:Y:S01]  /*2960*/  ISETP.GE.U32.AND P1, PT, R4, 0x7fffffca, PT ;  /* 0x7fffffca0400780c */ /* 0x000fe20003f26070 */
[C---:B------:R-:W-:Y:S01]  /*2970*/  VIADD R4, R5.reuse, 0xffffffeb ;  /* 0xffffffeb05047836 */ /* 0x040fe20000000000 */
[----:B----4-:R-:W-:Y:S02]  /*2980*/  SEL R44, RZ, 0x1, P0 ;  /* 0x00000001ff2c7807 */ /* 0x010fe40000000000 */
[----:B------:R-:W-:Y:S01]  /*2990*/  PRMT R165, RZ, 0x7610, R165 ;  /* 0x00007610ffa57816 */ /* 0x000fe200000000a5 */
[----:B------:R-:W-:Y:S01]  /*29a0*/  IMAD R119, R124, 0x9, RZ ;  /* 0x000000097c777824 */ /* 0x000fe200078e02ff */
[----:B------:R-:W-:Y:S01]  /*29b0*/  ISETP.GE.U32.AND P0, PT, R42, 0x7fffffcb, PT ;  /* 0x7fffffcb2a00780c */ /* 0x000fe20003f06070 */
[----:B------:R-:W-:Y:S01]  /*29c0*/  VIADD R42, R5, 0xffffffe5 ;  /* 0xffffffe5052a7836 */ /* 0x000fe20000000000 */
[----:B------:R-:W-:-:S02]  /*29d0*/  SEL R49, RZ, 0x1fffe, P1 ;  /* 0x0001fffeff317807 */ /* 0x000fc40000800000 */
[----:B------:R-:W-:Y:S01]  /*29e0*/  PRMT R169, RZ, 0x7610, R169 ;  /* 0x00007610ffa97816 */ /* 0x000fe200000000a9 */
[----:B------:R-:W-:Y:S01]  /*29f0*/  IMAD R114, R124, 0xb, RZ ;  /* 0x0000000b7c727824 */ /* 0x000fe200078e02ff */
[----:B------:R-:W-:Y:S01]  /*2a00*/  ISETP.GE.U32.AND P1, PT, R4, 0x7fffffcc, PT ;  /* 0x7fffffcc0400780c */ /* 0x000fe20003f26070 */
[----:B------:R-:W-:Y:S01]  /*2a10*/  IMAD.IADD R44, R44, 0x1, R49 ;  /* 0x000000012c2c7824 */ /* 0x000fe200078e0231 */
[----:B------:R-:W-:Y:S02]  /*2a20*/  SEL R4, RZ, 0x4, P0 ;  /* 0x00000004ff047807 */ /* 0x000fe40000000000 */
[----:B------:R-:W-:Y:S01]  /*2a30*/  PRMT R166, RZ, 0x7610, R166 ;  /* 0x00007610ffa67816 */ /* 0x000fe200000000a6 */
[C---:B------:R-:W-:Y:S01]  /*2a40*/  IMAD R115, R124.reuse, 0xa, RZ ;  /* 0x0000000a7c737824 */ /* 0x040fe200078e02ff */
[----:B------:R-:W-:Y:S02]  /*2a50*/  SEL R45, RZ, 0x7fff8, P1 ;  /* 0x0007fff8ff2d7807 */ /* 0x000fe40000800000 */
[----:B------:R-:W-:Y:S01]  /*2a60*/  PRMT R158, RZ, 0x7610, R158 ;  /* 0x00007610ff9e7816 */ /* 0x000fe2000000009e */
[----:B------:R-:W-:Y:S01]  /*2a70*/  IMAD R110, R124, 0xd, RZ ;  /* 0x0000000d7c6e7824 */ /* 0x000fe200078e02ff */
[----:B------:R-:W-:Y:S01]  /*2a80*/  ISETP.GE.U32.AND P1, PT, R42, 0x7fffffc6, PT ;  /* 0x7fffffc62a00780c */ /* 0x000fe20003f26070 */
[----:B------:R-:W-:Y:S01]  /*2a90*/  VIADD R42, R5, 0xffffffe1 ;  /* 0xffffffe1052a7836 */ /* 0x000fe20000000000 */
[----:B------:R-:W-:Y:S01]  /*2aa0*/  ISETP.GE.U32.AND P0, PT, R43, 0x7fffffc5, PT ;  /* 0x7fffffc52b00780c */ /* 0x000fe20003f06070 */
[----:B------:R-:W-:Y:S01]  /*2ab0*/  VIADD R43, R5, 0xffffffe7 ;  /* 0xffffffe7052b7836 */ /* 0x000fe20000000000 */
[----:B------:R-:W-:-:S02]  /*2ac0*/  SEL R53, RZ, 0x1fffe, P1 ;  /* 0x0001fffeff357807 */ /* 0x000fc40000800000 */
[----:B------:R-:W-:Y:S01]  /*2ad0*/  PRMT R157, RZ, 0x7610, R157 ;  /* 0x00007610ff9d7816 */ /* 0x000fe2000000009d */
[----:B------:R-:W-:Y:S01]  /*2ae0*/  IMAD R111, R124, 0xc, RZ ;  /* 0x0000000c7c6f7824 */ /* 0x000fe200078e02ff */
[----:B------:R-:W-:Y:S01]  /*2af0*/  ISETP.GE.U32.AND P6, PT, R42, 0x7fffffc2, PT ;  /* 0x7fffffc22a00780c */ /* 0x000fe20003fc6070 */
[----:B------:R-:W-:Y:S01]  /*2b00*/  VIADD R42, R5, 0xffffffe3 ;  /* 0xffffffe3052a7836 */ /* 0x000fe20000000000 */
[----:B------:R-:W-:Y:S01]  /*2b10*/  ISETP.GE.U32.AND P1, PT, R43, 0x7fffffc8, PT ;  /* 0x7fffffc82b00780c */ /* 0x000fe20003f26070 */
[----:B------:R-:W-:Y:S01]  /*2b20*/  VIADD R43, R5, 0xffffffe2 ;  /* 0xffffffe2052b7836 */ /* 0x000fe20000000000 */
[----:B------:R-:W-:Y:S02]  /*2b30*/  SEL R50, RZ, 0x1, P0 ;  /* 0x00000001ff327807 */ /* 0x000fe40000000000 */
[----:B------:R-:W-:Y:S01]  /*2b40*/  PRMT R148, RZ, 0x7610, R148 ;  /* 0x00007610ff947816 */ /* 0x000fe20000000094 */
[----:B------:R-:W-:Y:S01]  /*2b50*/  IMAD R106, R124, 0xf, RZ ;  /* 0x0000000f7c6a7824 */ /* 0x000fe200078e02ff */
[----:B------:R-:W-:Y:S01]  /*2b60*/  SEL R51, RZ, 0x7fff8, P1 ;  /* 0x0007fff8ff337807 */ /* 0x000fe20000800000 */
[----:B------:R-:W-:Y:S01]  /*2b70*/  IMAD.IADD R50, R50, 0x1, R53 ;  /* 0x0000000132327824 */ /* 0x000fe200078e0235 */
[----:B------:R-:W-:-:S02]  /*2b80*/  ISETP.GE.U32.AND P1, PT, R42, 0x7fffffc4, PT ;  /* 0x7fffffc42a00780c */ /* 0x000fc40003f26070 */
[----:B------:R-:W-:Y:S01]  /*2b90*/  PRMT R153, RZ, 0x7610, R153 ;  /* 0x00007610ff997816 */ /* 0x000fe20000000099 */
[C---:B------:R-:W-:Y:S01]  /*2ba0*/  IMAD R107, R124.reuse, 0xe, RZ ;  /* 0x0000000e7c6b7824 */ /* 0x040fe200078e02ff */
[----:B------:R-:W-:Y:S02]  /*2bb0*/  SEL R55, RZ, 0x7fff8, P1 ;  /* 0x0007fff8ff377807 */ /* 0x000fe40000800000 */
[----:B------:R-:W-:Y:S01]  /*2bc0*/  PRMT R130, RZ, 0x7610, R130 ;  /* 0x00007610ff827816 */ /* 0x000fe20000000082 */
[C---:B------:R-:W-:Y:S01]  /*2bd0*/  IMAD R102, R124.reuse, 0x12, RZ ;  /* 0x000000127c667824 */ /* 0x040fe200078e02ff */
[----:B------:R-:W-:Y:S02]  /*2be0*/  ISETP.GE.U32.AND P1, PT, R141, 0x7fffffc1, PT ;  /* 0x7fffffc18d00780c */ /* 0x000fe40003f26070 */
[----:B------:R-:W-:Y:S01]  /*2bf0*/  PRMT R131, RZ, 0x7610, R131 ;  /* 0x00007610ff837816 */ /* 0x000fe20000000083 */
[----:B------:R-:W-:Y:S01]  /*2c00*/  IMAD R103, R124, 0x11, RZ ;  /* 0x000000117c677824 */ /* 0x000fe200078e02ff */
[----:B------:R-:W-:-:S02]  /*2c10*/  ISETP.GE.U32.AND P0, PT, R48, 0x7fffffc7, PT ;  /* 0x7fffffc73000780c */ /* 0x000fc40003f06070 */
[----:B------:R-:W-:Y:S01]  /*2c20*/  PRMT R159, RZ, 0x7610, R159 ;  /* 0x00007610ff9f7816 */ /* 0x000fe2000000009f */
[C---:B------:R-:W-:Y:S01]  /*2c30*/  IMAD R98, R124.reuse, 0x14, RZ ;  /* 0x000000147c627824 */ /* 0x040fe200078e02ff */
[----:B------:R-:W-:Y:S02]  /*2c40*/  SEL R54, RZ, 0x1fffe, P6 ;  /* 0x0001fffeff367807 */ /* 0x000fe40003000000 */
[----:B------:R-:W-:Y:S01]  /*2c50*/  PRMT R168, RZ, 0x7610, R168 ;  /* 0x00007610ffa87816 */ /* 0x000fe200000000a8 */
[C---:B------:R-:W-:Y:S01]  /*2c60*/  IMAD R99, R124.reuse, 0x13, RZ ;  /* 0x000000137c637824 */ /* 0x040fe200078e02ff */
        /* <DEDUP_REMOVED lines=10> */
[----:B------:R-:W-:Y:S01]  /*2d10*/  IMAD R91, R124, 0x17, RZ ;  /* 0x000000177c5b7824 */ /* 0x000fe200078e02ff */
[----:B------:R-:W-:Y:S02]  /*2d20*/  SHF.R.S32.HI R140, RZ, 0x1f, R142 ;  /* 0x0000001fff8c7819 */ /* 0x000fe4000001148e */
[----:B------:R-:W-:Y:S01]  /*2d30*/  PRMT R152, RZ, 0x7610, R152 ;  /* 0x00007610ff987816 */ /* 0x000fe20000000098 */
[----:B------:R-:W-:Y:S01]  /*2d40*/  VIADD R90, R5, 0x1f ;  /* 0x0000001f055a7836 */ /* 0x000fe20000000000 */
[----:B------:R-:W-:Y:S01]  /*2d50*/  IADD3 R42, P0, PT, R142, R8, RZ ;  /* 0x000000088e2a7210 */ /* 0x000fe20007f1e0ff */
[----:B------:R-:W-:Y:S01]  /*2d60*/  IMAD R89, R124, 0x19, RZ ;  /* 0x000000197c597824 */ /* 0x000fe200078e02ff */
[----:B------:R-:W-:-:S02]  /*2d70*/  LOP3.LUT R44, R44, 0x3, RZ, 0xc0, !PT ;  /* 0x000000032c2c7812 */ /* 0x000fc400078ec0ff */
[----:B------:R-:W-:Y:S01]  /*2d80*/  LOP3.LUT R88, R88, 0x1f, RZ, 0xc0, !PT ;  /* 0x0000001f58587812 */ /* 0x000fe200078ec0ff */
[----:B------:R-:W-:Y:S01]  /*2d90*/  IMAD.X R43, R140, 0x1, R9, P0 ;  /* 0x000000018c2b7824 */ /* 0x000fe200000e0609 */
[----:B------:R-:W-:Y:S02]  /*2da0*/  LOP3.LUT R47, R47, 0x3, RZ, 0xc0, !PT ;  /* 0x000000032f2f7812 */ /* 0x000fe400078ec0ff */
[----:B------:R-:W-:Y:S01]  /*2db0*/  PRMT R172, RZ, 0x7610, R172 ;  /* 0x00007610ffac7816 */ /* 0x000fe200000000ac */
[----:B------:R-:W-:Y:S01]  /*2dc0*/  IMAD R85, R124, 0x1a, RZ ;  /* 0x0000001a7c557824 */ /* 0x000fe200078e02ff */
[----:B------:R-:W-:Y:S01]  /*2dd0*/  LOP3.LUT R50, R50, 0x3, RZ, 0xc0, !PT ;  /* 0x0000000332327812 */ /* 0x000fe200078ec0ff */
[----:B------:R1:W4:Y:S01]  /*2de0*/  @!P5 LDG.E.U8 R162, desc[UR18][R42.64] ;  /* 0x000000122aa2d981 */ /* 0x000322000c1e1100 */
[----:B------:R-:W-:Y:S01]  /*2df0*/  IADD3 R4, PT, PT, R44, R45, R4 ;  /* 0x0000002d2c047210 */ /* 0x000fe20007ffe004 */
[----:B0-----:R-:W0:Y:S01]  /*2e00*/  LDCU UR4, c[0x0][0x3b0] ;  /* 0x00007600ff0477ac */ /* 0x001e220008000800 */
[----:B------:R-:W-:-:S02]  /*2e10*/  IADD3 R47, PT, PT, R47, R55, R52 ;  /* 0x000000372f2f7210 */ /* 0x000fc40007ffe034 */
[----:B------:R-:W-:Y:S01]  /*2e20*/  IADD3 R48, PT, PT, R50, R51, R48 ;  /* 0x0000003332307210 */ /* 0x000fe20007ffe030 */
[----:B------:R-:W-:Y:S01]  /*2e30*/  IMAD.SHL.U32 R4, R4, 0x100, RZ ;  /* 0x0000010004047824 */ /* 0x000fe200078e00ff */
[----:B------:R-:W-:Y:S02]  /*2e40*/  LOP3.LUT R47, R47, 0xf, RZ, 0xc0, !PT ;  /* 0x0000000f2f2f7812 */ /* 0x000fe400078ec0ff */
[----:B------:R-:W-:Y:S02]  /*2e50*/  LOP3.LUT R46, R46, 0x3, RZ, 0xc0, !PT ;  /* 0x000000032e2e7812 */ /* 0x000fe400078ec0ff */
[----:B------:R-:W-:Y:S02]  /*2e60*/  SHF.R.S32.HI R137, RZ, 0x1f, R139 ;  /* 0x0000001fff897819 */ /* 0x000fe4000001148b */
[----:B------:R-:W-:Y:S01]  /*2e70*/  IADD3 R44, P5, PT, R139, R8, RZ ;  /* 0x000000088b2c7210 */ /* 0x000fe20007fbe0ff */
[----:B------:R-:W-:Y:S01]  /*2e80*/  IMAD R47, R48, 0x10, R47 ;  /* 0x00000010302f7824 */ /* 0x000fe200078e022f */
[----:B------:R-:W-:-:S02]  /*2e90*/  IADD3 R12, PT, PT, R46, R12, R41 ;  /* 0x0000000c2e0c7210 */ /* 0x000fc40007ffe029 */
[----:B------:R-:W-:Y:S01]  /*2ea0*/  LOP3.LUT R41, R4, 0xf00, RZ, 0xe2, !PT ;  /* 0x00000f0004297812 */ /* 0x000fe200078ee2ff */
[----:B------:R-:W-:Y:S01]  /*2eb0*/  IMAD.X R45, R137, 0x1, R9, P5 ;  /* 0x00000001892d7824 */ /* 0x000fe200028e0609 */
[----:B------:R-:W-:Y:S02]  /*2ec0*/  SHF.R.S32.HI R136, RZ, 0x1f, R138 ;  /* 0x0000001fff887819 */ /* 0x000fe4000001148a */
[-C--:B-1----:R-:W-:Y:S01]  /*2ed0*/  IADD3 R42, P5, PT, R138, R8.reuse, RZ ;  /* 0x000000088a2a7210 */ /* 0x082fe20007fbe0ff */
[----:B------:R-:W-:Y:S01]  /*2ee0*/  IMAD R12, R12, 0x1000, R41 ;  /* 0x000010000c0c7824 */ /* 0x000fe200078e0229 */
[----:B------:R-:W-:Y:S01]  /*2ef0*/  LOP3.LUT R47, R47, 0xff, RZ, 0xc0, !PT ;  /* 0x000000ff2f2f7812 */ /* 0x000fe200078ec0ff */
[----:B------:R-:W-:Y:S01]  /*2f00*/  VIADD R4, R5, 0xfffffff8 ;  /* 0xfffffff805047836 */ /* 0x000fe20000000000 */
[----:B------:R-:W-:Y:S01]  /*2f10*/  SHF.R.S32.HI R132, RZ, 0x1f, R134 ;  /* 0x0000001fff847819 */ /* 0x000fe20000011486 */
[----:B------:R-:W-:Y:S01]  /*2f20*/  IMAD.X R43, R136, 0x1, R9, P5 ;  /* 0x00000001882b7824 */ /* 0x000fe200028e0609 */
[----:B------:R-:W-:Y:S01]  /*2f30*/  ISETP.GE.U32.AND P0, PT, R56, 0x7fffffda, PT ;  /* 0x7fffffda3800780c */ /* 0x000fe20003f06070 */
[----:B------:R-:W-:Y:S01]  /*2f40*/  IMAD.IADD R12, R12, 0x1, R47 ;  /* 0x000000010c0c7824 */ /* 0x000fe200078e022f */
[----:B------:R-:W-:Y:S01]  /*2f50*/  ISETP.GE.U32.AND P5, PT, R4, 0x7fffffd9, PT ;  /* 0x7fffffd90400780c */ /* 0x000fe20003fa6070 */
[----:B------:R-:W2:Y:S03]  /*2f60*/  @!P2 LDG.E.U8 R151, desc[UR18][R44.64] ;  /* 0x000000122c97a981 */ /* 0x000ea6000c1e1100 */
[----:B------:R-:W-:Y:S01]  /*2f70*/  LOP3.LUT R12, R12, 0xffff, RZ, 0xc0, !PT ;  /* 0x0000ffff0c0c7812 */ /* 0x000fe200078ec0ff */
[----:B------:R1:W2:Y:S01]  /*2f80*/  @!P4 LDG.E.U8 R156, desc[UR18][R42.64] ;  /* 0x000000122a9cc981 */ /* 0x0002a2000c1e1100 */
[----:B------:R-:W-:-:S02]  /*2f90*/  IADD3 R48, P4, PT, R134, R8, RZ ;  /* 0x0000000886307210 */ /* 0x000fc40007f9e0ff */
[----:B------:R-:W-:Y:S02]  /*2fa0*/  SHF.R.U32.HI R41, RZ, 0xf, R12 ;  /* 0x0000000fff297819 */ /* 0x000fe4000001160c */
[----:B------:R-:W-:Y:S01]  /*2fb0*/  SHF.R.S32.HI R133, RZ, 0x1f, R135 ;  /* 0x0000001fff857819 */ /* 0x000fe20000011487 */
[--C-:B------:R-:W-:Y:S01]  /*2fc0*/  IMAD.X R49, R132, 0x1, R9.reuse, P4 ;  /* 0x0000000184317824 */ /* 0x100fe200020e0609 */
[----:B------:R-:W-:Y:S01]  /*2fd0*/  IADD3 R46, P2, PT, R135, R8, RZ ;  /* 0x00000008872e7210 */ /* 0x000fe20007f5e0ff */
[----:B------:R-:W-:Y:S01]  /*2fe0*/  VIADD R4, R5, 0xfffffff7 ;  /* 0xfffffff705047836 */ /* 0x000fe20000000000 */
[----:B------:R-:W-:Y:S02]  /*2ff0*/  LOP3.LUT P4, RZ, R41, 0x1, RZ, 0xc0, !PT ;  /* 0x0000000129ff7812 */ /* 0x000fe4000788c0ff */
[----:B------:R0:W2:Y:S01]  /*3000*/  @!P5 LDG.E.U8 R128, desc[UR18][R48.64] ;  /* 0x000000123080d981 */ /* 0x0000a2000c1e1100 */
[----:B------:R-:W-:Y:S01]  /*3010*/  IMAD.X R47, R133, 0x1, R9, P2 ;  /* 0x00000001852f7824 */ /* 0x000fe200010e0609 */
[----:B------:R-:W-:-:S02]  /*3020*/  SHF.R.S32.HI R120, RZ, 0x1f, R122 ;  /* 0x0000001fff787819 */ /* 0x000fc4000001147a */
[-C--:B------:R-:W-:Y:S02]  /*3030*/  IADD3 R50, P5, PT, R122, R8.reuse, RZ ;  /* 0x000000087a327210 */ /* 0x080fe40007fbe0ff */
[----:B------:R-:W-:Y:S01]  /*3040*/  ISETP.GE.U32.AND P2, PT, R4, 0x7fffffd8, PT ;  /* 0x7fffffd80400780c */ /* 0x000fe20003f46070 */
[----:B------:R0:W2:Y:S01]  /*3050*/  @!P0 LDG.E.U8 R129, desc[UR18][R46.64] ;  /* 0x000000122e818981 */ /* 0x0000a2000c1e1100 */
[----:B------:R-:W-:Y:S01]  /*3060*/  SHF.R.U32.HI R41, RZ, 0x7, R12 ;  /* 0x00000007ff297819 */ /* 0x000fe2000001160c */
[----:B------:R-:W-:Y:S01]  /*3070*/  IMAD.X R51, R120, 0x1, R9, P5 ;  /* 0x0000000178337824 */ /* 0x000fe200028e0609 */
[----:B------:R-:W-:Y:S02]  /*3080*/  SHF.R.S32.HI R121, RZ, 0x1f, R123 ;  /* 0x0000001fff797819 */ /* 0x000fe4000001147b */
[-C--:B-1----:R-:W-:Y:S01]  /*3090*/  IADD3 R42, P0, PT, R123, R8.reuse, RZ ;  /* 0x000000087b2a7210 */ /* 0x082fe20007f1e0ff */
[----:B------:R-:W-:Y:S01]  /*30a0*/  VIADD R4, R5, 0xfffffff6 ;  /* 0xfffffff605047836 */ /* 0x000fe20000000000 */
[----:B------:R-:W-:Y:S01]  /*30b0*/  LOP3.LUT P5, RZ, R41, 0x1, RZ, 0xc0, !PT ;  /* 0x0000000129ff7812 */ /* 0x000fe200078ac0ff */
[----:B------:R-:W2:Y:S01]  /*30c0*/  @P4 LDG.E.U8 R167, desc[UR18][R50.64] ;  /* 0x0000001232a74981 */ /* 0x000ea2000c1e1100 */
[----:B------:R-:W-:Y:S01]  /*30d0*/  SHF.R.S32.HI R116, RZ, 0x1f, R118 ;  /* 0x0000001fff747819 */ /* 0x000fe20000011476 */
[----:B------:R-:W-:Y:S01]  /*30e0*/  IMAD.X R43, R121, 0x1, R9, P0 ;  /* 0x00000001792b7824 */ /* 0x000fe200000e0609 */
[----:B0-----:R-:W-:Y:S01]  /*30f0*/  IADD3 R48, P4, PT, R118, R8, RZ ;  /* 0x0000000876307210 */ /* 0x001fe20007f9e0ff */
[----:B------:R-:W-:Y:S01]  /*3100*/  VIADD R41, R5, 0xfffffff4 ;  /* 0xfffffff405297836 */ /* 0x000fe20000000000 */
[----:B------:R-:W-:-:S02]  /*3110*/  ISETP.GE.U32.AND P0, PT, R4, 0x7fffffd7, PT ;  /* 0x7fffffd70400780c */ /* 0x000fc40003f06070 */
[----:B------:R0:W2:Y:S01]  /*3120*/  @!P2 LDG.E.U8 R165, desc[UR18][R42.64] ;  /* 0x000000122aa5a981 */ /* 0x0000a2000c1e1100 */
[----:B------:R-:W-:Y:S01]  /*3130*/  IMAD.X R49, R116, 0x1, R9, P4 ;  /* 0x0000000174317824 */ /* 0x000fe200020e0609 */
[----:B------:R-:W-:Y:S02]  /*3140*/  SHF.R.S32.HI R117, RZ, 0x1f, R119 ;  /* 0x0000001fff757819 */ /* 0x000fe40000011477 */
[-C--:B------:R-:W-:Y:S01]  /*3150*/  IADD3 R44, P2, PT, R119, R8.reuse, RZ ;  /* 0x00000008772c7210 */ /* 0x080fe20007f5e0ff */
[----:B------:R-:W-:Y:S01]  /*3160*/  VIADD R4, R5, 0xfffffff5 ;  /* 0xfffffff505047836 */ /* 0x000fe20000000000 */
[----:B------:R-:W-:Y:S01]  /*3170*/  ISETP.GE.U32.AND P4, PT, R41, 0x7fffffd5, PT ;  /* 0x7fffffd52900780c */ /* 0x000fe20003f86070 */
[----:B------:R1:W2:Y:S01]  /*3180*/  @P5 LDG.E.U8 R169, desc[UR18][R48.64] ;  /* 0x0000001230a95981 */ /* 0x0002a2000c1e1100 */
[----:B------:R-:W-:Y:S01]  /*3190*/  SHF.R.S32.HI R112, RZ, 0x1f, R114 ;  /* 0x0000001fff707819 */ /* 0x000fe20000011472 */
[----:B------:R-:W-:Y:S01]  /*31a0*/  IMAD.X R45, R117, 0x1, R9, P2 ;  /* 0x00000001752d7824 */ /* 0x000fe200010e0609 */
[----:B------:R-:W-:Y:S01]  /*31b0*/  IADD3 R46, P5, PT, R114, R8, RZ ;  /* 0x00000008722e7210 */ /* 0x000fe20007fbe0ff */
[----:B------:R-:W-:Y:S01]  /*31c0*/  VIADD R41, R5, 0xfffffff2 ;  /* 0xfffffff205297836 */ /* 0x000fe20000000000 */
[----:B------:R-:W-:-:S02]  /*31d0*/  ISETP.GE.U32.AND P2, PT, R4, 0x7fffffd6, PT ;  /* 0x7fffffd60400780c */ /* 0x000fc40003f46070 */
[----:B------:R1:W2:Y:S01]  /*31e0*/  @!P0 LDG.E.U8 R166, desc[UR18][R44.64] ;  /* 0x000000122ca68981 */ /* 0x0002a2000c1e1100 */
[----:B------:R-:W-:Y:S01]  /*31f0*/  IMAD.X R47, R112, 0x1, R9, P5 ;  /* 0x00000001702f7824 */ /* 0x000fe200028e0609 */
[----:B------:R-:W-:Y:S02]  /*3200*/  SHF.R.S32.HI R113, RZ, 0x1f, R115 ;  /* 0x0000001fff717819 */ /* 0x000fe40000011473 */
[-C--:B0-----:R-:W-:Y:S01]  /*3210*/  IADD3 R42, P0, PT, R115, R8.reuse, RZ ;  /* 0x00000008732a7210 */ /* 0x081fe20007f1e0ff */
[----:B------:R-:W-:Y:S01]  /*3220*/  VIADD R4, R5, 0xfffffff3 ;  /* 0xfffffff305047836 */ /* 0x000fe20000000000 */
[----:B------:R-:W-:Y:S01]  /*3230*/  ISETP.GE.U32.AND P5, PT, R41, 0x7fffffd3, PT ;  /* 0x7fffffd32900780c */ /* 0x000fe20003fa6070 */
[----:B------:R0:W2:Y:S01]  /*3240*/  @!P4 LDG.E.U8 R158, desc[UR18][R46.64] ;  /* 0x000000122e9ec981 */ /* 0x0000a2000c1e1100 */
[----:B------:R-:W-:Y:S01]  /*3250*/  SHF.R.S32.HI R108, RZ, 0x1f, R110 ;  /* 0x0000001fff6c7819 */ /* 0x000fe2000001146e */
[----:B------:R-:W-:Y:S01]  /*3260*/  IMAD.X R43, R113, 0x1, R9, P0 ;  /* 0x00000001712b7824 */ /* 0x000fe200000e0609 */
[----:B-1----:R-:W-:Y:S01]  /*3270*/  IADD3 R48, P4, PT, R110, R8, RZ ;  /* 0x000000086e307210 */ /* 0x002fe20007f9e0ff */
        /* <DEDUP_REMOVED lines=8> */
[----:B------:R1:W2:Y:S01]  /*3300*/  @!P5 LDG.E.U8 R148, desc[UR18][R48.64] ;  /* 0x000000123094d981 */ /* 0x0002a2000c1e1100 */
[----:B------:R-:W-:Y:S01]  /*3310*/  SHF.R.S32.HI R104, RZ, 0x1f, R106 ;  /* 0x0000001fff687819 */ /* 0x000fe2000001146a */
[----:B------:R-:W-:Y:S01]  /*3320*/  IMAD.X R45, R109, 0x1, R9, P2 ;  /* 0x000000016d2d7824 */ /* 0x000fe200010e0609 */
[----:B0-----:R-:W-:-:S02]  /*3330*/  IADD3 R46, P5, PT, R106, R8, RZ ;  /* 0x000000086a2e7210 */ /* 0x001fc40007fbe0ff */
[----:B------:R-:W-:Y:S02]  /*3340*/  ISETP.GE.U32.AND P2, PT, R4, 0x7fffffd2, PT ;  /* 0x7fffffd20400780c */ /* 0x000fe40003f46070 */
[--C-:B------:R-:W-:Y:S01]  /*3350*/  SHF.R.U32.HI R41, RZ, 0xd, R12.reuse ;  /* 0x0000000dff297819 */ /* 0x100fe2000001160c */
[----:B------:R0:W2:Y:S01]  /*3360*/  @!P0 LDG.E.U8 R153, desc[UR18][R44.64] ;  /* 0x000000122c998981 */ /* 0x0000a2000c1e1100 */
[----:B------:R-:W-:Y:S01]  /*3370*/  IMAD.X R47, R104, 0x1, R9, P5 ;  /* 0x00000001682f7824 */ /* 0x000fe200028e0609 */
[----:B------:R-:W-:Y:S02]  /*3380*/  SHF.R.S32.HI R105, RZ, 0x1f, R107 ;  /* 0x0000001fff697819 */ /* 0x000fe4000001146b */
[----:B-1----:R-:W-:Y:S02]  /*3390*/  IADD3 R42, P0, PT, R107, R8, RZ ;  /* 0x000000086b2a7210 */ /* 0x002fe40007f1e0ff */
[----:B------:R-:W-:Y:S01]  /*33a0*/  LOP3.LUT P5, RZ, R41, 0x1, RZ, 0xc0, !PT ;  /* 0x0000000129ff7812 */ /* 0x000fe200078ac0ff */
[----:B------:R1:W2:Y:S01]  /*33b0*/  @!P4 LDG.E.U8 R130, desc[UR18][R46.64] ;  /* 0x000000122e82c981 */ /* 0x0002a2000c1e1100 */
[----:B------:R-:W-:Y:S01]  /*33c0*/  SHF.R.U32.HI R4, RZ, 0xe, R12 ;  /* 0x0000000eff047819 */ /* 0x000fe2000001160c */
[----:B------:R-:W-:Y:S01]  /*33d0*/  IMAD.X R43, R105, 0x1, R9, P0 ;  /* 0x00000001692b7824 */ /* 0x000fe200000e0609 */
[----:B------:R-:W-:-:S02]  /*33e0*/  SHF.R.S32.HI R100, RZ, 0x1f, R102 ;  /* 0x0000001fff647819 */ /* 0x000fc40000011466 */
[-C--:B------:R-:W-:Y:S02]  /*33f0*/  IADD3 R48, P4, PT, R102, R8.reuse, RZ ;  /* 0x0000000866307210 */ /* 0x080fe40007f9e0ff */
[----:B------:R-:W-:Y:S01]  /*3400*/  LOP3.LUT P0, RZ, R4, 0x1, RZ, 0xc0, !PT ;  /* 0x0000000104ff7812 */ /* 0x000fe2000780c0ff */
[----:B------:R1:W2:Y:S01]  /*3410*/  @!P2 LDG.E.U8 R131, desc[UR18][R42.64] ;  /* 0x000000122a83a981 */ /* 0x0002a2000c1e1100 */
[--C-:B------:R-:W-:Y:S01]  /*3420*/  SHF.R.U32.HI R41, RZ, 0xb, R12.reuse ;  /* 0x0000000bff297819 */ /* 0x100fe2000001160c */
[----:B------:R-:W-:Y:S01]  /*3430*/  IMAD.X R49, R100, 0x1, R9, P4 ;  /* 0x0000000164317824 */ /* 0x000fe200020e0609 */
[----:B------:R-:W-:Y:S02]  /*3440*/  SHF.R.S32.HI R101, RZ, 0x1f, R103 ;  /* 0x0000001fff657819 */ /* 0x000fe40000011467 */
[----:B0-----:R-:W-:Y:S02]  /*3450*/  IADD3 R44, P2, PT, R103, R8, RZ ;  /* 0x00000008672c7210 */ /* 0x001fe40007f5e0ff */
[----:B------:R-:W-:Y:S01]  /*3460*/  LOP3.LUT P4, RZ, R41, 0x1, RZ, 0xc0, !PT ;  /* 0x0000000129ff7812 */ /* 0x000fe2000788c0ff */
[----:B------:R0:W2:Y:S01]  /*3470*/  @P5 LDG.E.U8 R159, desc[UR18][R48.64] ;  /* 0x00000012309f5981 */ /* 0x0000a2000c1e1100 */
[----:B------:R-:W-:Y:S01]  /*3480*/  SHF.R.U32.HI R4, RZ, 0xc, R12 ;  /* 0x0000000cff047819 */ /* 0x000fe2000001160c */
[----:B------:R-:W-:Y:S01]  /*3490*/  IMAD.X R45, R101, 0x1, R9, P2 ;  /* 0x00000001652d7824 */ /* 0x000fe200010e0609 */
[----:B------:R-:W-:-:S02]  /*34a0*/  SHF.R.S32.HI R96, RZ, 0x1f, R98 ;  /* 0x0000001fff607819 */ /* 0x000fc40000011462 */
[-C--:B-1----:R-:W-:Y:S02]  /*34b0*/  IADD3 R46, P5, PT, R98, R8.reuse, RZ ;  /* 0x00000008622e7210 */ /* 0x082fe40007fbe0ff */
[----:B------:R-:W-:Y:S01]  /*34c0*/  LOP3.LUT P2, RZ, R4, 0x1, RZ, 0xc0, !PT ;  /* 0x0000000104ff7812 */ /* 0x000fe2000784c0ff */
[----:B------:R1:W2:Y:S01]  /*34d0*/  @P0 LDG.E.U8 R168, desc[UR18][R44.64] ;  /* 0x000000122ca80981 */ /* 0x0002a2000c1e1100 */
[--C-:B------:R-:W-:Y:S01]  /*34e0*/  SHF.R.U32.HI R41, RZ, 0x9, R12.reuse ;  /* 0x00000009ff297819 */ /* 0x100fe2000001160c */
[----:B------:R-:W-:Y:S01]  /*34f0*/  IMAD.X R47, R96, 0x1, R9, P5 ;  /* 0x00000001602f7824 */ /* 0x000fe200028e0609 */
[----:B------:R-:W-:Y:S02]  /*3500*/  SHF.R.S32.HI R97, RZ, 0x1f, R99 ;  /* 0x0000001fff617819 */ /* 0x000fe40000011463 */
[----:B------:R-:W-:Y:S02]  /*3510*/  IADD3 R42, P0, PT, R99, R8, RZ ;  /* 0x00000008632a7210 */ /* 0x000fe40007f1e0ff */
[----:B------:R-:W-:Y:S01]  /*3520*/  LOP3.LUT P5, RZ, R41, 0x1, RZ, 0xc0, !PT ;  /* 0x0000000129ff7812 */ /* 0x000fe200078ac0ff */
[----:B------:R1:W2:Y:S01]  /*3530*/  @P4 LDG.E.U8 R155, desc[UR18][R46.64] ;  /* 0x000000122e9b4981 */ /* 0x0002a2000c1e1100 */
[----:B------:R-:W-:Y:S01]  /*3540*/  SHF.R.U32.HI R4, RZ, 0xa, R12 ;  /* 0x0000000aff047819 */ /* 0x000fe2000001160c */
[----:B------:R-:W-:Y:S01]  /*3550*/  IMAD.X R43, R97, 0x1, R9, P0 ;  /* 0x00000001612b7824 */ /* 0x000fe200000e0609 */
[----:B------:R-:W-:-:S02]  /*3560*/  SHF.R.S32.HI R92, RZ, 0x1f, R94 ;  /* 0x0000001fff5c7819 */ /* 0x000fc4000001145e */
[-C--:B0-----:R-:W-:Y:S02]  /*3570*/  IADD3 R48, P4, PT, R94, R8.reuse, RZ ;  /* 0x000000085e307210 */ /* 0x081fe40007f9e0ff */
[----:B------:R-:W-:Y:S01]  /*3580*/  LOP3.LUT P0, RZ, R4, 0x1, RZ, 0xc0, !PT ;  /* 0x0000000104ff7812 */ /* 0x000fe2000780c0ff */
[----:B------:R0:W2:Y:S01]  /*3590*/  @P2 LDG.E.U8 R160, desc[UR18][R42.64] ;  /* 0x000000122aa02981 */ /* 0x0000a2000c1e1100 */
[----:B------:R-:W-:Y:S01]  /*35a0*/  SHF.R.S32.HI R93, RZ, 0x1f, R95 ;  /* 0x0000001fff5d7819 */ /* 0x000fe2000001145f */
[--C-:B------:R-:W-:Y:S01]  /*35b0*/  IMAD.X R49, R92, 0x1, R9.reuse, P4 ;  /* 0x000000015c317824 */ /* 0x100fe200020e0609 */
[----:B-1----:R-:W-:Y:S02]  /*35c0*/  IADD3 R44, P2, PT, R95, R8, RZ ;  /* 0x000000085f2c7210 */ /* 0x002fe40007f5e0ff */
[--C-:B------:R-:W-:Y:S02]  /*35d0*/  SHF.R.U32.HI R41, RZ, 0x6, R12.reuse ;  /* 0x00000006ff297819 */ /* 0x100fe4000001160c */
[----:B------:R-:W2:Y:S01]  /*35e0*/  @P5 LDG.E.U8 R149, desc[UR18][R48.64] ;  /* 0x0000001230955981 */ /* 0x000ea2000c1e1100 */
[----:B------:R-:W-:Y:S01]  /*35f0*/  SHF.R.U32.HI R4, RZ, 0x8, R12 ;  /* 0x00000008ff047819 */ /* 0x000fe2000001160c */
[----:B------:R-:W-:Y:S01]  /*3600*/  IMAD.X R45, R93, 0x1, R9, P2 ;  /* 0x000000015d2d7824 */ /* 0x000fe200010e0609 */
[----:B------:R-:W-:-:S02]  /*3610*/  SHF.R.S32.HI R87, RZ, 0x1f, R91 ;  /* 0x0000001fff577819 */ /* 0x000fc4000001145b */
[-C--:B------:R-:W-:Y:S02]  /*3620*/  IADD3 R46, P5, PT, R91, R8.reuse, RZ ;  /* 0x000000085b2e7210 */ /* 0x080fe40007fbe0ff */
[----:B------:R-:W-:Y:S01]  /*3630*/  LOP3.LUT P4, RZ, R41, 0x1, RZ, 0xc0, !PT ;  /* 0x0000000129ff7812 */ /* 0x000fe2000788c0ff */
[----:B------:R-:W2:Y:S01]  /*3640*/  @P0 LDG.E.U8 R152, desc[UR18][R44.64] ;  /* 0x000000122c980981 */ /* 0x000ea2000c1e1100 */
[----:B------:R-:W-:Y:S01]  /*3650*/  LOP3.LUT P2, RZ, R4, 0x1, RZ, 0xc0, !PT ;  /* 0x0000000104ff7812 */ /* 0x000fe2000784c0ff */
[----:B------:R-:W-:Y:S01]  /*3660*/  IMAD.X R47, R87, 0x1, R9, P5 ;  /* 0x00000001572f7824 */ /* 0x000fe200028e0609 */
[----:B------:R-:W-:Y:S02]  /*3670*/  ISETP.GT.AND P0, PT, R90, 0x1f, PT ;  /* 0x0000001f5a00780c */ /* 0x000fe40003f04270 */
[----:B------:R-:W-:Y:S02]  /*3680*/  SHF.R.S32.HI R86, RZ, 0x1f, R89 ;  /* 0x0000001fff567819 */ /* 0x000fe40000011459 */
[----:B------:R-:W-:-:S02]  /*3690*/  IADD3 R4, P5, PT, R89, R8, RZ ;  /* 0x0000000859047210 */ /* 0x000fc40007fbe0ff */
[----:B------:R-:W-:Y:S02]  /*36a0*/  SHF.R.U32.HI R41, RZ, 0x5, R12 ;  /* 0x00000005ff297819 */ /* 0x000fe4000001160c */
[----:B------:R-:W-:Y:S01]  /*36b0*/  ISETP.LT.AND P0, PT, R88, R5, P0 ;  /* 0x000000055800720c */ /* 0x000fe20000701270 */
[----:B------:R-:W-:Y:S01]  /*36c0*/  IMAD.X R5, R86, 0x1, R9, P5 ;  /* 0x0000000156057824 */ /* 0x000fe200028e0609 */
[----:B------:R-:W-:Y:S02]  /*36d0*/  PRMT R154, RZ, 0x7610, R154 ;  /* 0x00007610ff9a7816 */ /* 0x000fe4000000009a */
[----:B------:R-:W-:Y:S02]  /*36e0*/  LOP3.LUT P5, RZ, R41, 0x1, RZ, 0xc0, !PT ;  /* 0x0000000129ff7812 */ /* 0x000fe400078ac0ff */
[----:B------:R-:W-:Y:S01]  /*36f0*/  SHF.R.U32.HI R41, RZ, 0x4, R12 ;  /* 0x00000004ff297819 */ /* 0x000fe2000001160c */
[----:B------:R1:W2:Y:S01]  /*3700*/  @P4 LDG.E.U8 R172, desc[UR18][R4.64] ;  /* 0x0000001204ac4981 */ /* 0x0002a2000c1e1100 */
[----:B------:R-:W-:-:S02]  /*3710*/  SHF.R.S32.HI R84, RZ, 0x1f, R85 ;  /* 0x0000001fff547819 */ /* 0x000fc40000011455 */
[-C--:B0-----:R-:W-:Y:S01]  /*3720*/  IADD3 R42, P4, PT, R85, R8.reuse, RZ ;  /* 0x00000008552a7210 */ /* 0x081fe20007f9e0ff */
[----:B------:R0:W2:Y:S01]  /*3730*/  @P2 LDG.E.U8 R154, desc[UR18][R46.64] ;  /* 0x000000122e9a2981 */ /* 0x0000a2000c1e1100 */
[----:B------:R-:W-:Y:S02]  /*3740*/  LOP3.LUT P2, RZ, R41, 0x1, RZ, 0xc0, !PT ;  /* 0x0000000129ff7812 */ /* 0x000fe4000784c0ff */
[----:B------:R-:W-:Y:S01]  /*3750*/  SHF.R.U32.HI R41, RZ, 0x3, R12 ;  /* 0x00000003ff297819 */ /* 0x000fe2000001160c */
[----:B------:R-:W-:Y:S01]  /*3760*/  IMAD.X R43, R84, 0x1, R9, P4 ;  /* 0x00000001542b7824 */ /* 0x000fe200020e0609 */
[----:B------:R-:W-:Y:S01]  /*3770*/  PRMT R161, RZ, 0x7610, R161 ;  /* 0x00007610ffa17816 */ /* 0x000fe200000000a1 */
[----:B------:R-:W-:Y:S01]  /*3780*/  IMAD R83, R124, 0x1b, RZ ;  /* 0x0000001b7c537824 */ /* 0x000fe200078e02ff */
[----:B------:R-:W-:Y:S01]  /*3790*/  LOP3.LUT P4, RZ, R41, 0x1, RZ, 0xc0, !PT ;  /* 0x0000000129ff7812 */ /* 0x000fe2000788c0ff */
[----:B------:R-:W-:Y:S02]  /*37a0*/  IMAD R41, R88, R125, RZ ;  /* 0x0000007d58297224 */ /* 0x000fe400078e02ff */
[----:B------:R-:W-:Y:S01]  /*37b0*/  IMAD R81, R124, 0x1c, RZ ;  /* 0x0000001c7c517824 */ /* 0x000fe200078e02ff */
[----:B------:R0:W2:Y:S01]  /*37c0*/  @P5 LDG.E.U8 R161, desc[UR18][R42.64] ;  /* 0x000000122aa15981 */ /* 0x0000a2000c1e1100 */
[----:B------:R-:W-:Y:S01]  /*37d0*/  SHF.R.S32.HI R82, RZ, 0x1f, R83 ;  /* 0x0000001fff527819 */ /* 0x000fe20000011453 */
[----:B------:R-:W-:Y:S01]  /*37e0*/  IMAD R33, R33, UR4, RZ ;  /* 0x0000000421217c24 */ /* 0x000fe2000f8e02ff */
[----:B-1----:R-:W-:-:S02]  /*37f0*/  IADD3 R4, P6, PT, R83, R8, RZ ;  /* 0x0000000853047210 */ /* 0x002fc40007fde0ff */
[----:B------:R-:W-:Y:S01]  /*3800*/  IADD3 R171, P5, PT, R41, UR22, RZ ;  /* 0x0000001629ab7c10 */ /* 0x000fe2000ffbe0ff */
[----:B------:R-:W-:Y:S01]  /*3810*/  IMAD R37, R37, UR4, RZ ;  /* 0x0000000425257c24 */ /* 0x000fe2000f8e02ff */
[----:B------:R-:W-:Y:S01]  /*3820*/  SHF.R.S32.HI R80, RZ, 0x1f, R81 ;  /* 0x0000001fff507819 */ /* 0x000fe20000011451 */
[--C-:B------:R-:W-:Y:S01]  /*3830*/  IMAD.X R5, R82, 0x1, R9.reuse, P6 ;  /* 0x0000000152057824 */ /* 0x100fe200030e0609 */
[----:B------:R-:W-:Y:S01]  /*3840*/  LEA.HI.X.SX32 R173, R41, UR23, 0x1, P5 ;  /* 0x0000001729ad7c11 */ /* 0x000fe2000a8f0eff */
[----:B------:R-:W-:Y:S01]  /*3850*/  IMAD R30, R30, UR4, RZ ;  /* 0x000000041e1e7c24 */ /* 0x000fe2000f8e02ff */
[----:B------:R-:W-:Y:S02]  /*3860*/  IADD3 R126, P5, PT, R81, R8, RZ ;  /* 0x00000008517e7210 */ /* 0x000fe40007fbe0ff */
[C---:B------:R-:W-:Y:S01]  /*3870*/  IADD3 R78, P6, PT, R33.reuse, R171, RZ ;  /* 0x000000ab214e7210 */ /* 0x040fe20007fde0ff */
[----:B------:R-:W-:Y:S02]  /*3880*/  IMAD R34, R34, UR4, RZ ;  /* 0x0000000422227c24 */ /* 0x000fe4000f8e02ff */
[----:B------:R-:W-:Y:S01]  /*3890*/  IMAD.X R127, R80, 0x1, R9, P5 ;  /* 0x00000001507f7824 */ /* 0x000fe200028e0609 */
[----:B------:R-:W-:Y:S01]  /*38a0*/  LEA.HI.X.SX32 R79, R33, R173, 0x1, P6 ;  /* 0x000000ad214f7211 */ /* 0x000fe200030f0eff */
[----:B------:R-:W-:Y:S01]  /*38b0*/  IMAD R31, R31, UR4, RZ ;  /* 0x000000041f1f7c24 */ /* 0x000fe2000f8e02ff */
[----:B------:R-:W-:-:S02]  /*38c0*/  IADD3 R76, P5, PT, R37, R171, RZ ;  /* 0x000000ab254c7210 */ /* 0x000fc40007fbe0ff */
[----:B------:R-:W-:Y:S01]  /*38d0*/  IADD3 R74, P6, PT, R30, R171, RZ ;  /* 0x000000ab1e4a7210 */ /* 0x000fe20007fde0ff */
[----:B------:R-:W-:Y:S01]  /*38e0*/  IMAD R28, R28, UR4, RZ ;  /* 0x000000041c1c7c24 */ /* 0x000fe2000f8e02ff */
[-C--:B------:R-:W-:Y:S01]  /*38f0*/  LEA.HI.X.SX32 R77, R37, R173.reuse, 0x1, P5 ;  /* 0x000000ad254d7211 */ /* 0x080fe200028f0eff */
[----:B------:R-:W-:Y:S01]  /*3900*/  IMAD R32, R32, UR4, RZ ;  /* 0x0000000420207c24 */ /* 0x000fe2000f8e02ff */
[----:B------:R-:W-:Y:S02]  /*3910*/  LEA.HI.X.SX32 R75, R30, R173, 0x1, P6 ;  /* 0x000000ad1e4b7211 */ /* 0x000fe400030f0eff */
[CC--:B------:R-:W-:Y:S02]  /*3920*/  IADD3 R72, P5, PT, R34.reuse, R171.reuse, RZ ;  /* 0x000000ab22487210 */ /* 0x0c0fe40007fbe0ff */
[----:B------:R-:W-:Y:S01]  /*3930*/  IADD3 R70, P6, PT, R31, R171, RZ ;  /* 0x000000ab1f467210 */ /* 0x000fe20007fde0ff */
[----:B------:R-:W-:Y:S01]  /*3940*/  IMAD R29, R29, UR4, RZ ;  /* 0x000000041d1d7c24 */ /* 0x000fe2000f8e02ff */
[-C--:B------:R-:W-:Y:S01]  /*3950*/  LEA.HI.X.SX32 R73, R34, R173.reuse, 0x1, P5 ;  /* 0x000000ad22497211 */ /* 0x080fe200028f0eff */
[----:B------:R-:W-:Y:S01]  /*3960*/  IMAD R40, R40, UR4, RZ ;  /* 0x0000000428287c24 */ /* 0x000fe2000f8e02ff */
[----:B------:R-:W-:-:S02]  /*3970*/  LEA.HI.X.SX32 R71, R31, R173, 0x1, P6 ;  /* 0x000000ad1f477211 */ /* 0x000fc400030f0eff */
[-C--:B------:R-:W-:Y:S02]  /*3980*/  IADD3 R68, P5, PT, R28, R171.reuse, RZ ;  /* 0x000000ab1c447210 */ /* 0x080fe40007fbe0ff */
        /* <DEDUP_REMOVED lines=17> */
[-C--:B------:R-:W-:Y:S02]  /*3aa0*/  IADD3 R56, P5, PT, R27, R171.reuse, RZ ;  /* 0x000000ab1b387210 */ /* 0x080fe40007fbe0ff */
[----:B------:R-:W-:Y:S01]  /*3ab0*/  IADD3 R54, P6, PT, R36, R171, RZ ;  /* 0x000000ab24367210 */ /* 0x000fe20007fde0ff */
[----:B------:R-:W-:Y:S01]  /*3ac0*/  IMAD R25, R25, UR4, RZ ;  /* 0x0000000419197c24 */ /* 0x000fe2000f8e02ff */
[-C--:B------:R-:W-:Y:S01]  /*3ad0*/  LEA.HI.X.SX32 R57, R27, R173.reuse, 0x1, P5 ;  /* 0x000000ad1b397211 */ /* 0x080fe200028f0eff */
[----:B------:R-:W-:Y:S01]  /*3ae0*/  IMAD R18, R18, UR4, RZ ;  /* 0x0000000412127c24 */ /* 0x000fe2000f8e02ff */
[----:B------:R-:W-:-:S02]  /*3af0*/  LEA.HI.X.SX32 R55, R36, R173, 0x1, P6 ;  /* 0x000000ad24377211 */ /* 0x000fc400030f0eff */
[-C--:B------:R-:W-:Y:S02]  /*3b00*/  IADD3 R52, P5, PT, R26, R171.reuse, RZ ;  /* 0x000000ab1a347210 */ /* 0x080fe40007fbe0ff */
[----:B------:R-:W-:Y:S02]  /*3b10*/  IADD3 R50, P6, PT, R38, R171, RZ ;  /* 0x000000ab26327210 */ /* 0x000fe40007fde0ff */
[----:B------:R-:W-:Y:S01]  /*3b20*/  PRMT R164, RZ, 0x7610, R164 ;  /* 0x00007610ffa47816 */ /* 0x000fe200000000a4 */
[----:B------:R-:W-:Y:S01]  /*3b30*/  IMAD R23, R23, UR4, RZ ;  /* 0x0000000417177c24 */ /* 0x000fe2000f8e02ff */
[-C--:B------:R-:W-:Y:S01]  /*3b40*/  LEA.HI.X.SX32 R53, R26, R173.reuse, 0x1, P5 ;  /* 0x000000ad1a357211 */ /* 0x080fe200028f0eff */
[----:B------:R-:W-:Y:S01]  /*3b50*/  IMAD R24, R24, UR4, RZ ;  /* 0x0000000418187c24 */ /* 0x000fe2000f8e02ff */
[----:B------:R-:W-:Y:S02]  /*3b60*/  LEA.HI.X.SX32 R51, R38, R173, 0x1, P6 ;  /* 0x000000ad26337211 */ /* 0x000fe400030f0eff */
[----:B------:R-:W-:Y:S01]  /*3b70*/  SHF.R.U32.HI R44, RZ, 0x2, R12 ;  /* 0x00000002ff2c7819 */ /* 0x000fe2000001160c */
[----:B------:R1:W4:Y:S01]  /*3b80*/  @P2 LDG.E.U8 R164, desc[UR18][R4.64] ;  /* 0x0000001204a42981 */ /* 0x000322000c1e1100 */
[----:B------:R-:W-:-:S02]  /*3b90*/  IADD3 R48, P5, PT, R18, R171, RZ ;  /* 0x000000ab12307210 */ /* 0x000fc40007fbe0ff */
[----:B0-----:R-:W-:Y:S01]  /*3ba0*/  IADD3 R46, P6, PT, R25, R171, RZ ;  /* 0x000000ab192e7210 */ /* 0x001fe20007fde0ff */
[----:B------:R-:W-:Y:S01]  /*3bb0*/  IMAD R22, R22, UR4, RZ ;  /* 0x0000000416167c24 */ /* 0x000fe2000f8e02ff */
[----:B------:R-:W-:Y:S01]  /*3bc0*/  LOP3.LUT P2, RZ, R44, 0x1, RZ, 0xc0, !PT ;  /* 0x000000012cff7812 */ /* 0x000fe2000784c0ff */
[----:B------:R-:W-:Y:S01]  /*3bd0*/  IMAD R21, R21, UR4, RZ ;  /* 0x0000000415157c24 */ /* 0x000fe2000f8e02ff */
[-C--:B------:R-:W-:Y:S02]  /*3be0*/  LEA.HI.X.SX32 R49, R18, R173.reuse, 0x1, P5 ;  /* 0x000000ad12317211 */ /* 0x080fe400028f0eff */
[----:B------:R-:W-:Y:S02]  /*3bf0*/  LEA.HI.X.SX32 R47, R25, R173, 0x1, P6 ;  /* 0x000000ad192f7211 */ /* 0x000fe400030f0eff */
[CC--:B------:R-:W-:Y:S02]  /*3c00*/  IADD3 R44, P5, PT, R23.reuse, R171.reuse, RZ ;  /* 0x000000ab172c7210 */ /* 0x0c0fe40007fbe0ff */
[----:B------:R-:W-:Y:S01]  /*3c10*/  IADD3 R42, P6, PT, R24, R171, RZ ;  /* 0x000000ab182a7210 */ /* 0x000fe20007fde0ff */
[----:B------:R-:W-:Y:S01]  /*3c20*/  IMAD R20, R20, UR4, RZ ;  /* 0x0000000414147c24 */ /* 0x000fe2000f8e02ff */
[-C--:B------:R-:W-:Y:S01]  /*3c30*/  LEA.HI.X.SX32 R45, R23, R173.reuse, 0x1, P5 ;  /* 0x000000ad172d7211 */ /* 0x080fe200028f0eff */
[----:B------:R-:W-:Y:S01]  /*3c40*/  IMAD R19, R19, UR4, RZ ;  /* 0x0000000413137c24 */ /* 0x000fe2000f8e02ff */
[----:B------:R-:W-:-:S02]  /*3c50*/  LEA.HI.X.SX32 R43, R24, R173, 0x1, P6 ;  /* 0x000000ad182b7211 */ /* 0x000fc400030f0eff */
[CC--:B------:R-:W-:Y:S02]  /*3c60*/  IADD3 R40, P5, PT, R22.reuse, R171.reuse, RZ ;  /* 0x000000ab16287210 */ /* 0x0c0fe40007fbe0ff */
        /* <DEDUP_REMOVED lines=18> */
[C---:B------:R-:W-:Y:S01]  /*3d90*/  IADD3 R26, P6, PT, R15.reuse, R171, RZ ;  /* 0x000000ab0f1a7210 */ /* 0x040fe20007fde0ff */
        /* <DEDUP_REMOVED lines=9> */
[----:B------:R-:W-:Y:S01]  /*3e30*/  IMAD R15, R124, 0x1d, RZ ;  /* 0x0000001d7c0f7824 */ /* 0x000fe200078e02ff */
[----:B------:R-:W-:Y:S02]  /*3e40*/  LEA.HI.X.SX32 R23, R11, R173, 0x1, P6 ;  /* 0x000000ad0b177211 */ /* 0x000fe400030f0eff */
[-C--:B------:R-:W-:Y:S01]  /*3e50*/  IADD3 R20, P5, PT, R10, R171.reuse, RZ ;  /* 0x000000ab0a147210 */ /* 0x080fe20007fbe0ff */
[----:B------:R0:W4:Y:S01]  /*3e60*/  @P4 LDG.E.U8 R201, desc[UR18][R126.64] ;  /* 0x000000127ec94981 */ /* 0x000122000c1e1100 */
[----:B------:R-:W-:-:S02]  /*3e70*/  IADD3 R18, P6, PT, R6, R171, RZ ;  /* 0x000000ab06127210 */ /* 0x000fc40007fde0ff */
[-C--:B------:R-:W-:Y:S02]  /*3e80*/  LEA.HI.X.SX32 R21, R10, R173.reuse, 0x1, P5 ;  /* 0x000000ad0a157211 */ /* 0x080fe400028f0eff */
[----:B------:R-:W-:Y:S01]  /*3e90*/  LEA.HI.X.SX32 R19, R6, R173, 0x1, P6 ;  /* 0x000000ad06137211 */ /* 0x000fe200030f0eff */
[----:B------:R-:W-:Y:S01]  /*3ea0*/  IMAD R14, R124, 0x1e, RZ ;  /* 0x0000001e7c0e7824 */ /* 0x000fe200078e02ff */
[----:B------:R-:W-:Y:S02]  /*3eb0*/  IADD3 R16, P5, PT, R7, R171, RZ ;  /* 0x000000ab07107210 */ /* 0x000fe40007fbe0ff */
[----:B------:R-:W-:Y:S02]  /*3ec0*/  SHF.R.S32.HI R13, RZ, 0x1f, R15 ;  /* 0x0000001fff0d7819 */ /* 0x000fe4000001140f */
[----:B------:R-:W-:Y:S02]  /*3ed0*/  IADD3 R6, P4, PT, R15, R8, RZ ;  /* 0x000000080f067210 */ /* 0x000fe40007f9e0ff */
[----:B------:R-:W-:-:S02]  /*3ee0*/  SHF.R.U32.HI R12, RZ, 0x1, R12 ;  /* 0x00000001ff0c7819 */ /* 0x000fc4000001160c */
[----:B------:R-:W-:Y:S01]  /*3ef0*/  LEA.HI.X.SX32 R17, R7, R173, 0x1, P5 ;  /* 0x000000ad07117211 */ /* 0x000fe200028f0eff */
[----:B------:R-:W-:Y:S01]  /*3f00*/  IMAD.X R7, R13, 0x1, R9, P4 ;  /* 0x000000010d077824 */ /* 0x000fe200020e0609 */
[----:B------:R-:W-:Y:S01]  /*3f10*/  LOP3.LUT P6, RZ, R12, 0x1, RZ, 0xc0, !PT ;  /* 0x000000010cff7812 */ /* 0x000fe200078cc0ff */
[----:B------:R-:W-:Y:S01]  /*3f20*/  IMAD R12, R124, 0x1f, RZ ;  /* 0x0000001f7c0c7824 */ /* 0x000fe200078e02ff */
[----:B------:R-:W-:Y:S02]  /*3f30*/  SHF.R.S32.HI R11, RZ, 0x1f, R14 ;  /* 0x0000001fff0b7819 */ /* 0x000fe4000001140e */
[----:B-1----:R-:W-:Y:S02]  /*3f40*/  IADD3 R4, P4, PT, R14, R8, RZ ;  /* 0x000000080e047210 */ /* 0x002fe40007f9e0ff */
[----:B------:R-:W-:-:S03]  /*3f50*/  SHF.R.S32.HI R10, RZ, 0x1f, R12 ;  /* 0x0000001fff0a7819 */ /* 0x000fc6000001140c */
[----:B------:R-:W-:Y:S01]  /*3f60*/  IMAD.X R5, R11, 0x1, R9, P4 ;  /* 0x000000010b057824 */ /* 0x000fe200020e0609 */
[----:B------:R-:W-:Y:S02]  /*3f70*/  IADD3 R8, P4, PT, R12, R8, RZ ;  /* 0x000000080c087210 */ /* 0x000fe40007f9e0ff */
[----:B0-----:R-:W-:Y:S02]  /*3f80*/  PRMT R126, RZ, 0x7610, R126 ;  /* 0x00007610ff7e7816 */ /* 0x001fe4000000007e */
[----:B------:R-:W-:Y:S01]  /*3f90*/  PRMT R127, RZ, 0x7610, R127 ;  /* 0x00007610ff7f7816 */ /* 0x000fe2000000007f */
[----:B------:R-:W-:Y:S01]  /*3fa0*/  IMAD.X R9, R10, 0x1, R9, P4 ;  /* 0x000000010a097824 */ /* 0x000fe200020e0609 */
[----:B------:R-:W-:Y:S02]  /*3fb0*/  PRMT R174, RZ, 0x7610, R174 ;  /* 0x00007610ffae7816 */ /* 0x000fe400000000ae */
[----:B------:R-:W-:Y:S01]  /*3fc0*/  PRMT R171, RZ, 0x7610, R171 ;  /* 0x00007610ffab7816 */ /* 0x000fe200000000ab */
[----:B------:R-:W4:Y:S01]  /*3fd0*/  @P2 LDG.E.U8 R126, desc[UR18][R6.64] ;  /* 0x00000012067e2981 */ /* 0x000f22000c1e1100 */
[----:B------:R-:W-:-:S02]  /*3fe0*/  PRMT R173, RZ, 0x7610, R173 ;  /* 0x00007610ffad7816 */ /* 0x000fc400000000ad */
[----:B------:R-:W-:Y:S01]  /*3ff0*/  PRMT R175, RZ, 0x7610, R175 ;  /* 0x00007610ffaf7816 */ /* 0x000fe200000000af */
[----:B------:R-:W4:Y:S01]  /*4000*/  @P6 LDG.E.U8 R127, desc[UR18][R4.64] ;  /* 0x00000012047f6981 */ /* 0x000f22000c1e1100 */
[----:B------:R-:W-:Y:S02]  /*4010*/  PRMT R177, RZ, 0x7610, R177 ;  /* 0x00007610ffb17816 */ /* 0x000fe400000000b1 */
[----:B------:R-:W-:Y:S01]  /*4020*/  PRMT R179, RZ, 0x7610, R179 ;  /* 0x00007610ffb37816 */ /* 0x000fe200000000b3 */
[----:B------:R0:W4:Y:S01]  /*4030*/  @!P1 LDG.E.U8 R174, desc[UR18][R8.64] ;  /* 0x0000001208ae9981 */ /* 0x000122000c1e1100 */
        /* <DEDUP_REMOVED lines=8> */
[----:B------:R-:W4:Y:S01]  /*40c0*/  @P0 LDG.E.U8 R175, desc[UR18][R70.64] ;  /* 0x0000001246af0981 */ /* 0x000f22000c1e1100 */
        /* <DEDUP_REMOVED lines=30> */
[----:B------:R-:W-:-:S03]  /*42b0*/  PRMT R206, RZ, 0x7610, R206 ;  /* 0x00007610ffce7816 */ /* 0x000fc600000000ce */
[----:B------:R-:W4:Y:S04]  /*42c0*/  @P0 LDG.E.U8 R197, desc[UR18][R26.64] ;  /* 0x000000121ac50981 */ /* 0x000f28000c1e1100 */
        /* <DEDUP_REMOVED lines=17> */
[----:B------:R-:W4:Y:S01]  /*43e0*/  @P0 LDG.E.U8 R206, desc[UR18][R16.64] ;  /* 0x0000001210ce0981 */ /* 0x000f22000c1e1100 */
[----:B------:R-:W-:-:S04]  /*43f0*/  @!UP1 UIADD3 UR4, UPT, UPT, -UR7, 0x100000, URZ ;  /* 0x0010000007049890 */ /* 0x000fc8000fffe1ff */
[----:B------:R-:W-:Y:S02]  /*4400*/  @!UP1 USHF.L.U32 UR5, UR4, 0xb, URZ ;  /* 0x0000000b04059899 */ /* 0x000fe400080006ff */
[----:B------:R-:W-:Y:S01]  /*4410*/  @!UP1 USHF.L.U32 UR4, UR4, 0x1, URZ ;  /* 0x0000000104049899 */ /* 0x000fe200080006ff */
[----:B------:R-:W-:Y:S01]  /*4420*/  VOTEU.ALL UP1, P3 ;  /* 0x0000000000ff7886 */ /* 0x000fe20001820000 */
[C---:B0-----:R-:W-:Y:S02]  /*4430*/  LOP3.LUT R9, R146.reuse, 0x10, RZ, 0x3c, !PT ;  /* 0x0000001092097812 */ /* 0x041fe400078e3cff */
[C---:B------:R-:W-:Y:S02]  /*4440*/  LOP3.LUT R8, R146.reuse, 0x20, RZ, 0x3c, !PT ;  /* 0x0000002092087812 */ /* 0x040fe400078e3cff */
[C---:B------:R-:W-:Y:S02]  /*4450*/  LOP3.LUT R7, R146.reuse, 0x30, RZ, 0x3c, !PT ;  /* 0x0000003092077812 */ /* 0x040fe400078e3cff */
[----:B------:R-:W-:-:S02]  /*4460*/  LOP3.LUT R6, R146, 0x40, RZ, 0x3c, !PT ;  /* 0x0000004092067812 */ /* 0x000fc400078e3cff */
[C---:B------:R-:W-:Y:S02]  /*4470*/  LOP3.LUT R5, R146.reuse, 0x50, RZ, 0x3c, !PT ;  /* 0x0000005092057812 */ /* 0x040fe400078e3cff */
[----:B------:R0:W1:Y:S01]  /*4480*/  @!UP1 SYNCS.EXCH.64 URZ, [UR16+0x4008], UR4 ;  /* 0x0040080410ff95b2 */ /* 0x0000620008000100 */
[----:B--2---:R-:W-:Y:S01]  /*4490*/  STS.U8 [R146+UR16], R163 ;  /* 0x000000a392007988 */ /* 0x004fe20008000010 */
[----:B------:R-:W-:-:S03]  /*44a0*/  LOP3.LUT R4, R146, 0x60, RZ, 0x3c, !PT ;  /* 0x0000006092047812 */ /* 0x000fc600078e3cff */
[----:B------:R-:W-:Y:S04]  /*44b0*/  STS.U8 [R146+UR16+0x400], R165 ;  /* 0x000400a592007988 */ /* 0x000fe80008000010 */
[----:B------:R-:W-:Y:S04]  /*44c0*/  STS.U8 [R146+UR16+0x800], R167 ;  /* 0x000800a792007988 */ /* 0x000fe80008000010 */
[----:B------:R-:W-:Y:S04]  /*44d0*/  STS.U8 [R146+UR16+0xc00], R169 ;  /* 0x000c00a992007988 */ /* 0x000fe80008000010 */
[----:B---3--:R-:W-:Y:S04]  /*44e0*/  STS.U8 [R9+UR16+0x80], R170 ;  /* 0x000080aa09007988 */ /* 0x008fe80008000010 */
[----:B------:R-:W-:Y:S04]  /*44f0*/  STS.U8 [R9+UR16+0x480], R166 ;  /* 0x000480a609007988 */ /* 0x000fe80008000010 */
[----:B------:R-:W-:Y:S04]  /*4500*/  STS.U8 [R9+UR16+0x880], R168 ;  /* 0x000880a809007988 */ /* 0x000fe80008000010 */
[----:B------:R-:W-:Y:S04]  /*4510*/  STS.U8 [R9+UR16+0xc80], R172 ;  /* 0x000c80ac09007988 */ /* 0x000fe80008000010 */
[----:B-----5:R2:W-:Y:S04]  /*4520*/  STS.U8 [R8+UR16+0x100], R3 ;  /* 0x0001000308007988 */ /* 0x0205e80008000010 */
[----:B------:R0:W-:Y:S04]  /*4530*/  STS.U8 [R8+UR16+0x500], R157 ;  /* 0x0005009d08007988 */ /* 0x0001e80008000010 */
[----:B------:R0:W-:Y:S01]  /*4540*/  STS.U8 [R8+UR16+0x900], R159 ;  /* 0x0009009f08007988 */ /* 0x0001e20008000010 */
[----:B--2---:R-:W-:-:S03]  /*4550*/  LOP3.LUT R3, R146, 0x70, RZ, 0x3c, !PT ;  /* 0x0000007092037812 */ /* 0x004fc600078e3cff */
[----:B------:R0:W-:Y:S04]  /*4560*/  STS.U8 [R8+UR16+0xd00], R161 ;  /* 0x000d00a108007988 */ /* 0x0001e80008000010 */
[----:B----4-:R0:W-:Y:S04]  /*4570*/  STS.U8 [R7+UR16+0x180], R162 ;  /* 0x000180a207007988 */ /* 0x0101e80008000010 */
[----:B------:R0:W-:Y:S04]  /*4580*/  STS.U8 [R7+UR16+0x580], R158 ;  /* 0x0005809e07007988 */ /* 0x0001e80008000010 */
[----:B------:R0:W-:Y:S04]  /*4590*/  STS.U8 [R7+UR16+0x980], R160 ;  /* 0x000980a007007988 */ /* 0x0001e80008000010 */
[----:B------:R0:W-:Y:S04]  /*45a0*/  STS.U8 [R7+UR16+0xd80], R164 ;  /* 0x000d80a407007988 */ /* 0x0001e80008000010 */
[----:B------:R0:W-:Y:S04]  /*45b0*/  STS.U8 [R6+UR16+0x200], R151 ;  /* 0x0002009706007988 */ /* 0x0001e80008000010 */
[----:B------:R0:W-:Y:S04]  /*45c0*/  STS.U8 [R6+UR16+0x600], R153 ;  /* 0x0006009906007988 */ /* 0x0001e80008000010 */
[----:B------:R0:W-:Y:S01]  /*45d0*/  STS.U8 [R6+UR16+0xa00], R155 ;  /* 0x000a009b06007988 */ /* 0x0001e20008000010 */
[----:B------:R-:W-:-:S04]  /*45e0*/  ISETP.NE.U32.AND P0, PT, RZ, UR8, PT ;  /* 0x00000008ff007c0c */ /* 0x000fc8000bf05070 */
[C---:B------:R-:W-:Y:S02]  /*45f0*/  ISETP.LT.OR P1, PT, R90.reuse, 0x20, P0 ;  /* 0x000000205a00780c */ /* 0x040fe40000721670 */
[----:B------:R-:W-:Y:S01]  /*4600*/  ISETP.GE.AND P2, PT, R90, 0x40, PT ;  /* 0x000000405a00780c */ /* 0x000fe20003f46270 */
[----:B------:R0:W-:Y:S04]  /*4610*/  STS.U8 [R6+UR16+0xe00], R201 ;  /* 0x000e00c906007988 */ /* 0x0001e80008000010 */
        /* <DEDUP_REMOVED lines=43> */
[----:B------:R0:W-:Y:S01]  /*48d0*/  STS.U8 [R9+UR16+0x1f80], R206 ;  /* 0x001f80ce09007988 */ /* 0x0001e20008000010 */
[----:B-1----:R1:W-:Y:S06]  /*48e0*/  MEMBAR.ALL.CTA ;  /* 0x0000000000007992 */ /* 0x0023ec0000008000 */
[----:B-1----:R-:W1:Y:S02]  /*48f0*/  FENCE.VIEW.ASYNC.S ;  /* 0x00000000000073c6 */ /* 0x002e640000000000 */
[----:B-1----:R-:W-:Y:S06]  /*4900*/  BAR.SYNC.DEFER_BLOCKING 0x0 ;  /* 0x0000000000007b1d */ /* 0x002fec0000010000 */
[----:B------:R-:W-:Y:S05]  /*4910*/  @P1 BRA `(.L_x_6) ;  /* 0x00000000003c1947 */ /* 0x000fea0003800000 */
[----:B0-----:R-:W-:Y:S02]  /*4920*/  UIADD3 UR4, UPT, UPT, UR16, 0x1000, URZ ;  /* 0x0000100010047890 */ /* 0x001fe4000fffe0ff */
[----:B------:R-:W-:Y:S02]  /*4930*/  USHF.R.U32.HI UR6, URZ, 0x4, UR16 ;  /* 0x00000004ff067899 */ /* 0x000fe40008011610 */
[----:B------:R-:W-:Y:S02]  /*4940*/  USHF.R.U32.HI UR4, URZ, 0x4, UR4 ;  /* 0x00000004ff047899 */ /* 0x000fe40008011604 */
[----:B------:R-:W-:Y:S02]  /*4950*/  USGXT.U32 UR6, UR6, 0xe ;  /* 0x0000000e0606789a */ /* 0x000fe40008000000 */
[----:B------:R-:W-:Y:S01]  /*4960*/  USGXT.U32 UR8, UR4, 0xe ;  /* 0x0000000e0408789a */ /* 0x000fe20008000000 */
[----:B------:R-:W-:Y:S02]  /*4970*/  UMOV UR5, URZ ;  /* 0x000000ff00057c82 */ /* 0x000fe40008000000 */
[----:B------:R-:W-:Y:S01]  /*4980*/  UMOV UR4, UR10 ;  /* 0x0000000a00047c82 */ /* 0x000fe20008000000 */
[----:B------:R-:W-:Y:S01]  /*4990*/  UMOV UR14, 0x0 ;  /* 0x00000000000e7882 */ /* 0x000fe20000000000 */
[----:B------:R-:W-:Y:S01]  /*49a0*/  UMOV UR15, 0x8208010 ;  /* 0x08208010000f7882 */ /* 0x000fe20000000000 */
[----:B------:R-:W-:Y:S01]  /*49b0*/  UMOV UR7, 0x40004040 ;  /* 0x4000404000077882 */ /* 0x000fe20000000000 */
[----:B------:R-:W-:Y:S01]  /*49c0*/  UMOV UR9, 0xc0004010 ;  /* 0xc000401000097882 */ /* 0x000fe20000000000 */
[----:B------:R-:W-:Y:S01]  /*49d0*/  UMOV UR4, UR4 ;  /* 0x0000000400047c82 */ /* 0x000fe20008000000 */
[----:B------:R1:W-:Y:S01]  /*49e0*/  UTCQMMA gdesc[UR6], gdesc[UR8], tmem[UR17], tmem[UR14], idesc[UR15], !UPT ;  /* 0x00ff0e08060075ea */ /* 0x0003e2000f800311 */
[----:B------:R1:W-:Y:S01]  /*49f0*/  UTCBAR [UR4], URZ ;  /* 0x000000ff040073e9 */ /* 0x0003e200080000ff */
[----:B------:R-:W-:-:S02]  /*4a00*/  NOP ;  /* 0x0000000000007918 */ /* 0x000fc40000000000 */
.L_x_6:
[----:B01----:R-:W-:Y:S01]  /*4a10*/  UMOV UR4, URZ ;  /* 0x000000ff00047c82 */ /* 0x003fe20008000000 */
[----:B------:R-:W-:Y:S05]  /*4a20*/  @!P2 BRA `(.L_x_7) ;  /* 0x000000180064a947 */ /* 0x000fea0003800000 */
[----:B------:R-:W-:Y:S01]  /*4a30*/  SHF.R.S32.HI R127, RZ, 0x1f, R90 ;  /* 0x0000001fff7f7819 */ /* 0x000fe2000001145a */
[----:B------:R-:W-:Y:S01]  /*4a40*/  IMAD.SHL.U32 R149, R124, 0x20, RZ ;  /* 0x000000207c957824 */ /* 0x000fe200078e00ff */
[----:B------:R-:W-:Y:S01]  /*4a50*/  UIADD3 UR5, UPT, UPT, UR16, 0x3000, URZ ;  /* 0x0000300010057890 */ /* 0x000fe2000fffe0ff */
[----:B------:R-:W-:Y:S01]  /*4a60*/  IMAD.SHL.U32 R173, R125, 0x20, RZ ;  /* 0x000000207dad7824 */ /* 0x000fe200078e00ff */
[----:B------:R-:W-:Y:S01]  /*4a70*/  LEA.HI R127, R127, R90, RZ, 0x5 ;  /* 0x0000005a7f7f7211 */ /* 0x000fe200078f28ff */
[----:B------:R-:W-:Y:S01]  /*4a80*/  UIADD3 UR4, UPT, UPT, UR16, 0x2000, URZ ;  /* 0x0000200010047890 */ /* 0x000fe2000fffe0ff */
[----:B------:R-:W-:Y:S01]  /*4a90*/  IADD3 R150, P1, P2, R150, UR20, R149 ;  /* 0x0000001496967c10 */ /* 0x000fe2000fa3e095 */
[----:B------:R-:W-:Y:S01]  /*4aa0*/  USHF.R.U32.HI UR5, URZ, 0x4, UR5 ;  /* 0x00000004ff057899 */ /* 0x000fe20008011605 */
[----:B------:R-:W-:Y:S01]  /*4ab0*/  SHF.R.S32.HI R127, RZ, 0x5, R127 ;  /* 0x00000005ff7f7819 */ /* 0x000fe2000001147f */
[----:B------:R-:W-:Y:S01]  /*4ac0*/  USHF.R.U32.HI UR4, URZ, 0x4, UR4 ;  /* 0x00000004ff047899 */ /* 0x000fe20008011604 */
[----:B------:R-:W-:Y:S01]  /*4ad0*/  SHF.R.S32.HI R148, RZ, 0x1f, R149 ;  /* 0x0000001fff947819 */ /* 0x000fe20000011495 */
[----:B------:R-:W-:Y:S01]  /*4ae0*/  IMAD.MOV.U32 R124, RZ, RZ, RZ ;  /* 0x000000ffff7c7224 */ /* 0x000fe200078e00ff */
[----:B------:R-:W-:Y:S01]  /*4af0*/  VIMNMX R127, PT, PT, R127, 0x2, !PT ;  /* 0x000000027f7f7848 */ /* 0x000fe20007fe0100 */
[----:B------:R-:W-:Y:S01]  /*4b00*/  USGXT.U32 UR14, UR5, 0xe ;  /* 0x0000000e050e789a */ /* 0x000fe20008000000 */
[----:B------:R-:W-:Y:S01]  /*4b10*/  IADD3.X R147, PT, PT, R147, UR21, R148, P1, P2 ;  /* 0x0000001593937c10 */ /* 0x000fe20008fe4494 */
[----:B------:R-:W0:Y:S01]  /*4b20*/  LDCU UR20, c[0x0][0x3a8] ;  /* 0x00007500ff1477ac */ /* 0x000e220008000800 */
[----:B------:R-:W-:Y:S01]  /*4b30*/  SHF.R.S32.HI R176, RZ, 0x1f, R173 ;  /* 0x0000001fffb07819 */ /* 0x000fe200000114ad */
[----:B------:R-:W-:Y:S01]  /*4b40*/  VIADD R175, R127, 0xffffffff ;  /* 0xffffffff7faf7836 */ /* 0x000fe20000000000 */
[----:B------:R-:W-:Y:S01]  /*4b50*/  USGXT.U32 UR8, UR4, 0xe ;  /* 0x0000000e0408789a */ /* 0x000fe20008000000 */
[----:B------:R-:W-:Y:S01]  /*4b60*/  UMOV UR13, UR10 ;  /* 0x0000000a000d7c82 */ /* 0x000fe20008000000 */
[----:B------:R-:W-:Y:S01]  /*4b70*/  UMOV UR15, 0x1 ;  /* 0x00000001000f7882 */ /* 0x000fe20000000000 */
[----:B------:R-:W-:-:S09]  /*4b80*/  UMOV UR5, URZ ;  /* 0x000000ff00057c82 */ /* 0x000fd20008000000 */
.L_x_10:
[----:B------:R-:W-:Y:S01]  /*4b90*/  IMAD.U32 R124, R124, -0x80000000, RZ ;  /* 0x800000007c7c7824 */ /* 0x000fe200078e00ff */
[----:B0-----:R-:W-:Y:S02]  /*4ba0*/  IADD3 R128, P5, PT, R150, UR20, RZ ;  /* 0x0000001496807c10 */ /* 0x001fe4000ffbe0ff */
[C---:B------:R-:W-:Y:S01]  /*4bb0*/  ISETP.GT.AND P2, PT, R141.reuse, 0x1, PT ;  /* 0x000000018d00780c */ /* 0x040fe20003f44270 */
[----:B------:R-:W0:Y:S01]  /*4bc0*/  SYNCS.PHASECHK.TRANS64.TRYWAIT P4, [UR13], R124 ;  /* 0x0000007cff0075a7 */ /* 0x000e22000808110d */
[----:B------:R-:W-:Y:S01]  /*4bd0*/  ISETP.GT.AND P1, PT, R141, 0x2, PT ;  /* 0x000000028d00780c */ /* 0x000fe20003f24270 */
[----:B------:R-:W-:Y:S01]  /*4be0*/  IMAD.X R129, R144, 0x1, R147, P5 ;  /* 0x0000000190817824 */ /* 0x000fe200028e0693 */
[----:B------:R-:W-:Y:S01]  /*4bf0*/  PRMT R174, RZ, 0x7610, R174 ;  /* 0x00007610ffae7816 */ /* 0x000fe200000000ae */
[----:B0-----:R-:W-:Y:S10]  /*4c00*/  @!P4 BRA `(.L_x_8) ;  /* 0x0000005c00f8c947 */ /* 0x001ff40003800000 */
.L_x_16:
[-C--:B------:R-:W-:Y:S01]  /*4c10*/  IADD3 R124, P4, PT, R145, R150.reuse, RZ ;  /* 0x00000096917c7210 */ /* 0x080fe20007f9e0ff */
[----:B------:R0:W2:Y:S01]  /*4c20*/  @P2 LDG.E.U8 R174, desc[UR18][R128.64] ;  /* 0x0000001280ae2981 */ /* 0x0000a2000c1e1100 */
[----:B------:R-:W-:Y:S02]  /*4c30*/  PRMT R159, RZ, 0x7610, R159 ;  /* 0x00007610ff9f7816 */ /* 0x000fe4000000009f */
[----:B------:R-:W-:Y:S01]  /*4c40*/  ISETP.GT.AND P5, PT, R141, 0x3, PT ;  /* 0x000000038d00780c */ /* 0x000fe20003fa4270 */
[--C-:B------:R-:W-:Y:S01]  /*4c50*/  IMAD.X R125, R143, 0x1, R147.reuse, P4 ;  /* 0x000000018f7d7824 */ /* 0x100fe200020e0693 */
[-C--:B------:R-:W-:Y:S02]  /*4c60*/  IADD3 R126, P2, PT, R142, R150.reuse, RZ ;  /* 0x000000968e7e7210 */ /* 0x080fe40007f5e0ff */
[----:B------:R-:W-:Y:S02]  /*4c70*/  ISETP.GT.AND P4, PT, R141, 0x4, PT ;  /* 0x000000048d00780c */ /* 0x000fe40003f84270 */
[----:B------:R-:W3:Y:S01]  /*4c80*/  @P1 LDG.E.U8 R159, desc[UR18][R124.64] ;  /* 0x000000127c9f1981 */ /* 0x000ee2000c1e1100 */
[----:B------:R-:W-:Y:S01]  /*4c90*/  IADD3 R130, P1, PT, R139, R150, RZ ;  /* 0x000000968b827210 */ /* 0x000fe20007f3e0ff */
[----:B------:R-:W-:Y:S01]  /*4ca0*/  IMAD.X R127, R140, 0x1, R147, P2 ;  /* 0x000000018c7f7824 */ /* 0x000fe200010e0693 */
[----:B------:R-:W-:-:S02]  /*4cb0*/  PRMT R162, RZ, 0x7610, R162 ;  /* 0x00007610ffa27816 */ /* 0x000fc400000000a2 */
[----:B------:R-:W-:Y:S01]  /*4cc0*/  PRMT R171, RZ, 0x7610, R171 ;  /* 0x00007610ffab7816 */ /* 0x000fe200000000ab */
[----:B------:R-:W-:-:S03]  /*4cd0*/  IMAD.X R131, R137, 0x1, R147, P1 ;  /* 0x0000000189837824 */ /* 0x000fc600008e0693 */
[----:B------:R1:W4:Y:S01]  /*4ce0*/  @P5 LDG.E.U8 R162, desc[UR18][R126.64] ;  /* 0x000000127ea25981 */ /* 0x000322000c1e1100 */
[-C--:B0-----:R-:W-:Y:S02]  /*4cf0*/  IADD3 R128, P5, PT, R138, R150.reuse, RZ ;  /* 0x000000968a807210 */ /* 0x081fe40007fbe0ff */
[C---:B------:R-:W-:Y:S01]  /*4d00*/  ISETP.GT.AND P2, PT, R141.reuse, 0x5, PT ;  /* 0x000000058d00780c */ /* 0x040fe20003f44270 */
[----:B------:R0:W5:Y:S01]  /*4d10*/  @P4 LDG.E.U8 R171, desc[UR18][R130.64] ;  /* 0x0000001282ab4981 */ /* 0x000162000c1e1100 */
[C---:B------:R-:W-:Y:S01]  /*4d20*/  ISETP.GT.AND P4, PT, R141.reuse, 0x7, PT ;  /* 0x000000078d00780c */ /* 0x040fe20003f84270 */
[----:B------:R-:W-:Y:S01]  /*4d30*/  IMAD.X R129, R136, 0x1, R147, P5 ;  /* 0x0000000188817824 */ /* 0x000fe200028e0693 */
[----:B------:R-:W-:Y:S02]  /*4d40*/  ISETP.GT.AND P1, PT, R141, 0x6, PT ;  /* 0x000000068d00780c */ /* 0x000fe40003f24270 */
[-C--:B-1----:R-:W-:Y:S02]  /*4d50*/  IADD3 R126, P5, PT, R134, R150.reuse, RZ ;  /* 0x00000096867e7210 */ /* 0x082fe40007fbe0ff */
[----:B------:R-:W-:-:S02]  /*4d60*/  IADD3 R124, P6, PT, R135, R150, RZ ;  /* 0x00000096877c7210 */ /* 0x000fc40007fde0ff */
[----:B------:R-:W-:Y:S01]  /*4d70*/  PRMT R170, RZ, 0x7610, R170 ;  /* 0x00007610ffaa7816 */ /* 0x000fe200000000aa */
[--C-:B------:R-:W-:Y:S01]  /*4d80*/  IMAD.X R127, R132, 0x1, R147.reuse, P5 ;  /* 0x00000001847f7824 */ /* 0x100fe200028e0693 */
[----:B------:R-:W-:Y:S01]  /*4d90*/  PRMT R160, RZ, 0x7610, R160 ;  /* 0x00007610ffa07816 */ /* 0x000fe200000000a0 */
[----:B------:R-:W-:Y:S01]  /*4da0*/  IMAD.X R125, R133, 0x1, R147, P6 ;  /* 0x00000001857d7824 */ /* 0x000fe200030e0693 */
[----:B------:R-:W-:Y:S02]  /*4db0*/  PRMT R163, RZ, 0x7610, R163 ;  /* 0x00007610ffa37816 */ /* 0x000fe400000000a3 */
[----:B0-----:R-:W-:Y:S01]  /*4dc0*/  IADD3 R130, P6, PT, R123, R150, RZ ;  /* 0x000000967b827210 */ /* 0x001fe20007fde0ff */
[----:B------:R0:W2:Y:S01]  /*4dd0*/  @P2 LDG.E.U8 R170, desc[UR18][R128.64] ;  /* 0x0000001280aa2981 */ /* 0x0000a2000c1e1100 */
[----:B------:R-:W-:-:S03]  /*4de0*/  ISETP.GT.AND P2, PT, R141, 0x8, PT ;  /* 0x000000088d00780c */ /* 0x000fc60003f44270 */
[----:B------:R-:W2:Y:S01]  /*4df0*/  @P4 LDG.E.U8 R160, desc[UR18][R126.64] ;  /* 0x000000127ea04981 */ /* 0x000ea2000c1e1100 */
[----:B------:R-:W-:Y:S01]  /*4e00*/  ISETP.GT.AND P4, PT, R141, 0xa, PT ;  /* 0x0000000a8d00780c */ /* 0x000fe20003f84270 */
[----:B------:R-:W-:Y:S02]  /*4e10*/  IMAD.X R131, R121, 0x1, R147, P6 ;  /* 0x0000000179837824 */ /* 0x000fe400030e0693 */
[----:B------:R1:W2:Y:S01]  /*4e20*/  @P1 LDG.E.U8 R163, desc[UR18][R124.64] ;  /* 0x000000127ca31981 */ /* 0x0002a2000c1e1100 */
[----:B------:R-:W-:Y:S02]  /*4e30*/  ISETP.GT.AND P1, PT, R141, 0x9, PT ;  /* 0x000000098d00780c */ /* 0x000fe40003f24270 */
[-C--:B0-----:R-:W-:Y:S02]  /*4e40*/  IADD3 R128, P5, PT, R119, R150.reuse, RZ ;  /* 0x0000009677807210 */ /* 0x081fe40007fbe0ff */
[----:B------:R-:W-:Y:S02]  /*4e50*/  PRMT R169, RZ, 0x7610, R169 ;  /* 0x00007610ffa97816 */ /* 0x000fe400000000a9 */
[----:B-1----:R-:W-:-:S02]  /*4e60*/  IADD3 R124, P6, PT, R115, R150, RZ ;  /* 0x00000096737c7210 */ /* 0x002fc40007fde0ff */
[----:B------:R-:W-:Y:S01]  /*4e70*/  PRMT R161, RZ, 0x7610, R161 ;  /* 0x00007610ffa17816 */ /* 0x000fe200000000a1 */
[--C-:B------:R-:W-:Y:S01]  /*4e80*/  IMAD.X R129, R117, 0x1, R147.reuse, P5 ;  /* 0x0000000175817824 */ /* 0x100fe200028e0693 */
[----:B------:R-:W-:Y:S01]  /*4e90*/  PRMT R166, RZ, 0x7610, R166 ;  /* 0x00007610ffa67816 */ /* 0x000fe200000000a6 */
[----:B------:R-:W-:Y:S01]  /*4ea0*/  IMAD.X R125, R113, 0x1, R147, P6 ;  /* 0x00000001717d7824 */ /* 0x000fe200030e0693 */
[----:B------:R-:W-:Y:S01]  /*4eb0*/  IADD3 R126, P5, PT, R114, R150, RZ ;  /* 0x00000096727e7210 */ /* 0x000fe20007fbe0ff */
[----:B------:R0:W2:Y:S01]  /*4ec0*/  @P2 LDG.E.U8 R169, desc[UR18][R130.64] ;  /* 0x0000001282a92981 */ /* 0x0000a2000c1e1100 */
[----:B------:R-:W-:-:S03]  /*4ed0*/  ISETP.GT.AND P2, PT, R141, 0xb, PT ;  /* 0x0000000b8d00780c */ /* 0x000fc60003f44270 */
[----:B------:R-:W2:Y:S01]  /*4ee0*/  @P4 LDG.E.U8 R161, desc[UR18][R124.64] ;  /* 0x000000127ca14981 */ /* 0x000ea2000c1e1100 */
[C---:B------:R-:W-:Y:S01]  /*4ef0*/  ISETP.GT.AND P4, PT, R141.reuse, 0xd, PT ;  /* 0x0000000d8d00780c */ /* 0x040fe20003f84270 */
[----:B------:R-:W-:Y:S02]  /*4f00*/  IMAD.X R127, R112, 0x1, R147, P5 ;  /* 0x00000001707f7824 */ /* 0x000fe400028e0693 */
[----:B------:R1:W2:Y:S01]  /*4f10*/  @P1 LDG.E.U8 R166, desc[UR18][R128.64] ;  /* 0x0000001280a61981 */ /* 0x0002a2000c1e1100 */
[----:B------:R-:W-:Y:S02]  /*4f20*/  ISETP.GT.AND P1, PT, R141, 0xc, PT ;  /* 0x0000000c8d00780c */ /* 0x000fe40003f24270 */
[-C--:B0-----:R-:W-:Y:S02]  /*4f30*/  IADD3 R130, P6, PT, R111, R150.reuse, RZ ;  /* 0x000000966f827210 */ /* 0x081fe40007fde0ff */
[----:B------:R-:W-:Y:S02]  /*4f40*/  PRMT R158, RZ, 0x7610, R158 ;  /* 0x00007610ff9e7816 */ /* 0x000fe4000000009e */
[----:B-1----:R-:W-:-:S02]  /*4f50*/  IADD3 R128, P5, PT, R110, R150, RZ ;  /* 0x000000966e807210 */ /* 0x002fc40007fbe0ff */
[----:B------:R-:W-:Y:S01]  /*4f60*/  PRMT R172, RZ, 0x7610, R172 ;  /* 0x00007610ffac7816 */ /* 0x000fe200000000ac */
[----:B------:R-:W-:Y:S01]  /*4f70*/  IMAD.X R131, R109, 0x1, R147, P6 ;  /* 0x000000016d837824 */ /* 0x000fe200030e0693 */
[----:B------:R-:W-:Y:S01]  /*4f80*/  PRMT R167, RZ, 0x7610, R167 ;  /* 0x00007610ffa77816 */ /* 0x000fe200000000a7 */
[----:B------:R-:W-:Y:S01]  /*4f90*/  IMAD.X R129, R108, 0x1, R147, P5 ;  /* 0x000000016c817824 */ /* 0x000fe200028e0693 */
[----:B------:R-:W-:Y:S01]  /*4fa0*/  IADD3 R124, P6, PT, R107, R150, RZ ;  /* 0x000000966b7c7210 */ /* 0x000fe20007fde0ff */
        /* <DEDUP_REMOVED lines=60> */
[----:B------:R0:W3:Y:S01]  /*5370*/  @P2 LDG.E.U8 R156, desc[UR18][R126.64] ;  /* 0x000000127e9c2981 */ /* 0x0000e2000c1e1100 */
[----:B------:R-:W-:-:S03]  /*5380*/  ISETP.GT.AND P2, PT, R141, 0x1a, PT ;  /* 0x0000001a8d00780c */ /* 0x000fc60003f44270 */
[----:B------:R-:W3:Y:S01]  /*5390*/  @P4 LDG.E.U8 R178, desc[UR18][R128.64] ;  /* 0x0000001280b24981 */ /* 0x000ee2000c1e1100 */
[C---:B------:R-:W-:Y:S01]  /*53a0*/  ISETP.GT.AND P4, PT, R141.reuse, 0x1c, PT ;  /* 0x0000001c8d00780c */ /* 0x040fe20003f84270 */
[----:B------:R-:W-:Y:S02]  /*53b0*/  IMAD.X R125, R84, 0x1, R147, P6 ;  /* 0x00000001547d7824 */ /* 0x000fe400030e0693 */
[----:B------:R1:W3:Y:S01]  /*53c0*/  @P1 LDG.E.U8 R177, desc[UR18][R130.64] ;  /* 0x0000001282b11981 */ /* 0x0002e2000c1e1100 */
[----:B------:R-:W-:Y:S02]  /*53d0*/  ISETP.GT.AND P1, PT, R141, 0x1b, PT ;  /* 0x0000001b8d00780c */ /* 0x000fe40003f24270 */
[----:B------:R-:W-:Y:S02]  /*53e0*/  PRMT R179, RZ, 0x7610, R179 ;  /* 0x00007610ffb37816 */ /* 0x000fe400000000b3 */
[----:B------:R-:W-:Y:S02]  /*53f0*/  PRMT R181, RZ, 0x7610, R181 ;  /* 0x00007610ffb57816 */ /* 0x000fe400000000b5 */
[----:B0-----:R-:W-:-:S02]  /*5400*/  IADD3 R126, P5, PT, R83, R150, RZ ;  /* 0x00000096537e7210 */ /* 0x001fc40007fbe0ff */
[----:B------:R-:W-:Y:S01]  /*5410*/  PRMT R180, RZ, 0x7610, R180 ;  /* 0x00007610ffb47816 */ /* 0x000fe200000000b4 */
[----:B------:R0:W4:Y:S01]  /*5420*/  @P2 LDG.E.U8 R179, desc[UR18][R124.64] ;  /* 0x000000127cb32981 */ /* 0x000122000c1e1100 */
[----:B-1----:R-:W-:-:S05]  /*5430*/  IADD3 R130, P6, PT, R81, R150, RZ ;  /* 0x0000009651827210 */ /* 0x002fca0007fde0ff */
[--C-:B------:R-:W-:Y:S01]  /*5440*/  IMAD.X R131, R80, 0x1, R147.reuse, P6 ;  /* 0x0000000150837824 */ /* 0x100fe200030e0693 */
[----:B------:R-:W-:Y:S01]  /*5450*/  ISETP.GT.AND P2, PT, R141, 0x1d, PT ;  /* 0x0000001d8d00780c */ /* 0x000fe20003f44270 */
[----:B------:R-:W-:-:S03]  /*5460*/  IMAD.X R127, R82, 0x1, R147, P5 ;  /* 0x00000001527f7824 */ /* 0x000fc600028e0693 */
[----:B------:R-:W4:Y:S01]  /*5470*/  @P4 LDG.E.U8 R181, desc[UR18][R130.64] ;  /* 0x0000001282b54981 */ /* 0x000f22000c1e1100 */
[-C--:B0-----:R-:W-:Y:S02]  /*5480*/  IADD3 R124, P4, PT, R14, R150.reuse, RZ ;  /* 0x000000960e7c7210 */ /* 0x081fe40007f9e0ff */
[----:B------:R-:W-:Y:S01]  /*5490*/  IADD3 R128, P5, PT, R15, R150, RZ ;  /* 0x000000960f807210 */ /* 0x000fe20007fbe0ff */
[----:B------:R0:W4:Y:S01]  /*54a0*/  @P1 LDG.E.U8 R180, desc[UR18][R126.64] ;  /* 0x000000127eb41981 */ /* 0x000122000c1e1100 */
[----:B------:R-:W-:Y:S01]  /*54b0*/  ISETP.GT.AND P1, PT, R141, 0x1e, PT ;  /* 0x0000001e8d00780c */ /* 0x000fe20003f24270 */
[--C-:B------:R-:W-:Y:S01]  /*54c0*/  IMAD.X R125, R11, 0x1, R147.reuse, P4 ;  /* 0x000000010b7d7824 */ /* 0x100fe200020e0693 */
[----:B------:R-:W-:Y:S01]  /*54d0*/  ISETP.GT.AND P4, PT, R141, RZ, PT ;  /* 0x000000ff8d00720c */ /* 0x000fe20003f84270 */
[----:B------:R-:W-:Y:S01]  /*54e0*/  IMAD.X R129, R13, 0x1, R147, P5 ;  /* 0x000000010d817824 */ /* 0x000fe200028e0693 */
[----:B------:R-:W-:Y:S02]  /*54f0*/  PRMT R182, RZ, 0x7610, R182 ;  /* 0x00007610ffb67816 */ /* 0x000fe400000000b6 */
[----:B------:R-:W-:-:S02]  /*5500*/  ISETP.GT.AND P5, PT, R141, 0x1f, PT ;  /* 0x0000001f8d00780c */ /* 0x000fc40003fa4270 */
[----:B------:R-:W-:Y:S02]  /*5510*/  PRMT R183, RZ, 0x7610, R183 ;  /* 0x00007610ffb77816 */ /* 0x000fe400000000b7 */
[----:B------:R-:W4:Y:S01]  /*5520*/  @P2 LDG.E.U8 R182, desc[UR18][R128.64] ;  /* 0x0000001280b62981 */ /* 0x000f22000c1e1100 */
[----:B0-----:R-:W-:Y:S02]  /*5530*/  IADD3 R126, P2, PT, R12, R150, RZ ;  /* 0x000000960c7e7210 */ /* 0x001fe40007f5e0ff */
[----:B------:R-:W-:Y:S01]  /*5540*/  PRMT R184, RZ, 0x7610, R184 ;  /* 0x00007610ffb87816 */ /* 0x000fe200000000b8 */
[----:B------:R0:W4:Y:S01]  /*5550*/  @P1 LDG.E.U8 R183, desc[UR18][R124.64] ;  /* 0x000000127cb71981 */ /* 0x000122000c1e1100 */
[----:B------:R-:W-:Y:S01]  /*5560*/  PRMT R131, RZ, 0x7610, R131 ;  /* 0x00007610ff837816 */ /* 0x000fe20000000083 */
[----:B------:R-:W-:Y:S01]  /*5570*/  IMAD.X R127, R10, 0x1, R147, P2 ;  /* 0x000000010a7f7824 */ /* 0x000fe200010e0693 */
[----:B------:R-:W-:-:S04]  /*5580*/  IADD3 R74, P1, PT, R173, R74, RZ ;  /* 0x0000004aad4a7210 */ /* 0x000fc80007f3e0ff */
[----:B------:R1:W4:Y:S01]  /*5590*/  @P5 LDG.E.U8 R184, desc[UR18][R126.64] ;  /* 0x000000127eb85981 */ /* 0x000322000c1e1100 */
[----:B0-----:R-:W-:Y:S02]  /*55a0*/  @P4 IMAD.MOV.U32 R124, RZ, RZ, R150 ;  /* 0x000000ffff7c4224 */ /* 0x001fe400078e0096 */
[----:B------:R-:W-:Y:S01]  /*55b0*/  @P4 IMAD.MOV.U32 R125, RZ, RZ, R147 ;  /* 0x000000ffff7d4224 */ /* 0x000fe200078e0093 */
[C---:B------:R-:W-:Y:S01]  /*55c0*/  IADD3 R70, P5, PT, R173.reuse, R70, RZ ;  /* 0x00000046ad467210 */ /* 0x040fe20007fbe0ff */
[C---:B------:R-:W-:Y:S01]  /*55d0*/  IMAD.X R75, R176.reuse, 0x1, R75, P1 ;  /* 0x00000001b04b7824 */ /* 0x040fe200008e064b */
[C---:B------:R-:W-:Y:S02]  /*55e0*/  IADD3 R62, P1, PT, R173.reuse, R62, RZ ;  /* 0x0000003ead3e7210 */ /* 0x040fe40007f3e0ff */
[----:B------:R0:W4:Y:S01]  /*55f0*/  @P4 LDG.E.U8 R131, desc[UR18][R124.64] ;  /* 0x000000127c834981 */ /* 0x000122000c1e1100 */
[C---:B------:R-:W-:Y:S01]  /*5600*/  IADD3 R66, P4, PT, R173.reuse, R66, RZ ;  /* 0x00000042ad427210 */ /* 0x040fe20007f9e0ff */
[C---:B------:R-:W-:Y:S01]  /*5610*/  IMAD.X R71, R176.reuse, 0x1, R71, P5 ;  /* 0x00000001b0477824 */ /* 0x040fe200028e0647 */
        /* <DEDUP_REMOVED lines=35> */
[----:B------:R-:W-:Y:S01]  /*5850*/  BAR.SYNC.DEFER_BLOCKING 0x0 ;  /* 0x0000000000007b1d */ /* 0x000fe20000010000 */
        /* <DEDUP_REMOVED lines=10> */
[----:B------:R-:W-:Y:S01]  /*5900*/  IMAD.X R45, R176, 0x1, R45, P4 ;  /* 0x00000001b02d7824 */ /* 0x000fe200020e062d */
[----:B------:R-:W-:-:S02]  /*5910*/  IADD3 R32, P4, PT, R173, R32, RZ ;  /* 0x00000020ad207210 */ /* 0x000fc40007f9e0ff */
[----:B------:R-:W-:Y:S01]  /*5920*/  ISETP.GE.AND P2, PT, R88, R141, PT ;  /* 0x0000008d5800720c */ /* 0x000fe20003f46270 */
[C---:B------:R-:W-:Y:S01]  /*5930*/  IMAD.X R37, R176.reuse, 0x1, R37, P5 ;  /* 0x00000001b0257824 */ /* 0x040fe200028e0625 */
[C---:B------:R-:W-:Y:S01]  /*5940*/  IADD3 R78, P6, PT, R173.reuse, R78, RZ ;  /* 0x0000004ead4e7210 */ /* 0x040fe20007fde0ff */
[C---:B------:R-:W-:Y:S01]  /*5950*/  IMAD.X R33, R176.reuse, 0x1, R33, P4 ;  /* 0x00000001b0217824 */ /* 0x040fe200020e0621 */
[C---:B------:R-:W-:Y:S01]  /*5960*/  IADD3 R24, P5, PT, R173.reuse, R24, RZ ;  /* 0x00000018ad187210 */ /* 0x040fe20007fbe0ff */
[C---:B------:R-:W-:Y:S01]  /*5970*/  IMAD.X R29, R176.reuse, 0x1, R29, P1 ;  /* 0x00000001b01d7824 */ /* 0x040fe200008e061d */
[C---:B------:R-:W-:Y:S02]  /*5980*/  IADD3 R16, P1, PT, R173.reuse, R16, RZ ;  /* 0x00000010ad107210 */ /* 0x040fe40007f3e0ff */
[----:B------:R-:W-:Y:S01]  /*5990*/  IADD3 R20, P4, PT, R173, R20, RZ ;  /* 0x00000014ad147210 */ /* 0x000fe20007f9e0ff */
[----:B------:R-:W-:Y:S01]  /*59a0*/  IMAD.X R79, R176, 0x1, R79, P6 ;  /* 0x00000001b04f7824 */ /* 0x000fe200030e064f */
[----:B------:R-:W-:-:S02]  /*59b0*/  PRMT R185, RZ, 0x7610, R185 ;  /* 0x00007610ffb97816 */ /* 0x000fc400000000b9 */
[----:B------:R-:W-:Y:S02]  /*59c0*/  PRMT R129, RZ, 0x7610, R129 ;  /* 0x00007610ff817816 */ /* 0x000fe40000000081 */
[----:B------:R-:W-:Y:S02]  /*59d0*/  PRMT R187, RZ, 0x7610, R187 ;  /* 0x00007610ffbb7816 */ /* 0x000fe400000000bb */
[----:B-1----:R-:W-:Y:S02]  /*59e0*/  PRMT R127, RZ, 0x7610, R127 ;  /* 0x00007610ff7f7816 */ /* 0x002fe4000000007f */
[----:B0-----:R-:W-:Y:S02]  /*59f0*/  PRMT R125, RZ, 0x7610, R125 ;  /* 0x00007610ff7d7816 */ /* 0x001fe4000000007d */
[----:B------:R-:W-:Y:S02]  /*5a00*/  PRMT R193, RZ, 0x7610, R193 ;  /* 0x00007610ffc17816 */ /* 0x000fe400000000c1 */
[----:B------:R-:W-:-:S02]  /*5a10*/  PRMT R191, RZ, 0x7610, R191 ;  /* 0x00007610ffbf7816 */ /* 0x000fc400000000bf */
[----:B------:R-:W-:Y:S02]  /*5a20*/  PRMT R189, RZ, 0x7610, R189 ;  /* 0x00007610ffbd7816 */ /* 0x000fe400000000bd */
[----:B------:R-:W-:Y:S02]  /*5a30*/  PRMT R199, RZ, 0x7610, R199 ;  /* 0x00007610ffc77816 */ /* 0x000fe400000000c7 */
[----:B------:R-:W-:Y:S02]  /*5a40*/  PRMT R197, RZ, 0x7610, R197 ;  /* 0x00007610ffc57816 */ /* 0x000fe400000000c5 */
[----:B------:R-:W-:Y:S02]  /*5a50*/  PRMT R195, RZ, 0x7610, R195 ;  /* 0x00007610ffc37816 */ /* 0x000fe400000000c3 */
[----:B------:R-:W-:Y:S02]  /*5a60*/  PRMT R201, RZ, 0x7610, R201 ;  /* 0x00007610ffc97816 */ /* 0x000fe400000000c9 */
[----:B------:R-:W-:-:S02]  /*5a70*/  PRMT R203, RZ, 0x7610, R203 ;  /* 0x00007610ffcb7816 */ /* 0x000fc400000000cb */
[----:B------:R-:W-:Y:S02]  /*5a80*/  PRMT R205, RZ, 0x7610, R205 ;  /* 0x00007610ffcd7816 */ /* 0x000fe400000000cd */
[----:B------:R-:W-:Y:S02]  /*5a90*/  PRMT R207, RZ, 0x7610, R207 ;  /* 0x00007610ffcf7816 */ /* 0x000fe400000000cf */
[----:B------:R-:W-:Y:S01]  /*5aa0*/  PRMT R209, RZ, 0x7610, R209 ;  /* 0x00007610ffd17816 */ /* 0x000fe200000000d1 */
[C---:B------:R-:W-:Y:S01]  /*5ab0*/  IMAD.X R25, R176.reuse, 0x1, R25, P5 ;  /* 0x00000001b0197824 */ /* 0x040fe200028e0619 */
[----:B------:R-:W-:Y:S01]  /*5ac0*/  PRMT R124, RZ, 0x7610, R124 ;  /* 0x00007610ff7c7816 */ /* 0x000fe2000000007c */
[C---:B------:R-:W-:Y:S01]  /*5ad0*/  IMAD.X R21, R176.reuse, 0x1, R21, P4 ;  /* 0x00000001b0157824 */ /* 0x040fe200020e0615 */
[----:B------:R-:W-:Y:S01]  /*5ae0*/  PRMT R126, RZ, 0x7610, R126 ;  /* 0x00007610ff7e7816 */ /* 0x000fe2000000007e */
[----:B------:R-:W-:Y:S01]  /*5af0*/  IMAD.X R17, R176, 0x1, R17, P1 ;  /* 0x00000001b0117824 */ /* 0x000fe200008e0611 */
[----:B------:R-:W-:Y:S01]  /*5b00*/  PRMT R128, RZ, 0x7610, R128 ;  /* 0x00007610ff807816 */ /* 0x000fe20000000080 */
[----:B------:R-:W5:Y:S01]  /*5b10*/  @!P2 LDG.E.U8 R185, desc[UR18][R78.64] ;  /* 0x000000124eb9a981 */ /* 0x000f62000c1e1100 */
[----:B------:R-:W-:-:S02]  /*5b20*/  PRMT R130, RZ, 0x7610, R130 ;  /* 0x00007610ff827816 */ /* 0x000fc40000000082 */
[----:B------:R-:W-:Y:S01]  /*5b30*/  PRMT R186, RZ, 0x7610, R186 ;  /* 0x00007610ffba7816 */ /* 0x000fe200000000ba */
[----:B------:R-:W5:Y:S01]  /*5b40*/  @!P2 LDG.E.U8 R129, desc[UR18][R74.64] ;  /* 0x000000124a81a981 */ /* 0x000f62000c1e1100 */
[----:B------:R-:W-:Y:S02]  /*5b50*/  PRMT R188, RZ, 0x7610, R188 ;  /* 0x00007610ffbc7816 */ /* 0x000fe400000000bc */
[----:B------:R-:W-:Y:S01]  /*5b60*/  PRMT R190, RZ, 0x7610, R190 ;  /* 0x00007610ffbe7816 */ /* 0x000fe200000000be */
[----:B------:R-:W5:Y:S01]  /*5b70*/  @!P2 LDG.E.U8 R187, desc[UR18][R70.64] ;  /* 0x0000001246bba981 */ /* 0x000f62000c1e1100 */
[----:B------:R-:W-:Y:S02]  /*5b80*/  PRMT R192, RZ, 0x7610, R192 ;  /* 0x00007610ffc07816 */ /* 0x000fe400000000c0 */
        /* <DEDUP_REMOVED lines=11> */
[----:B------:R-:W-:-:S03]  /*5c40*/  PRMT R208, RZ, 0x7610, R208 ;  /* 0x00007610ffd07816 */ /* 0x000fc600000000d0 */
[----:B------:R-:W5:Y:S04]  /*5c50*/  @!P2 LDG.E.U8 R189, desc[UR18][R50.64] ;  /* 0x0000001232bda981 */ /* 0x000f68000c1e1100 */
        /* <DEDUP_REMOVED lines=24> */
[----:B--2---:R0:W-:Y:S04]  /*5de0*/  STS.U8 [R146+UR16+0x2400], R169 ;  /* 0x002400a992007988 */ /* 0x0041e80008000010 */
[----:B------:R0:W-:Y:S04]  /*5df0*/  STS.U8 [R146+UR16+0x2800], R165 ;  /* 0x002800a592007988 */ /* 0x0001e80008000010 */
[----:B---3--:R0:W-:Y:S01]  /*5e00*/  STS.U8 [R146+UR16+0x2c00], R177 ;  /* 0x002c00b192007988 */ /* 0x0081e20008000010 */
[----:B------:R-:W-:Y:S01]  /*5e10*/  ULEA UR13, UR15, UR16, 0x3 ;  /* 0x000000100f0d7291 */ /* 0x000fe2000f8e18ff */
[----:B------:R-:W-:-:S03]  /*5e20*/  UMOV UR4, UR5 ;  /* 0x0000000500047c82 */ /* 0x000fc60008000000 */
[----:B------:R-:W-:Y:S01]  /*5e30*/  UIADD3 UR13, UPT, UPT, UR13, 0x4000, URZ ;  /* 0x000040000d0d7890 */ /* 0x000fe2000fffe0ff */
[----:B----4-:R0:W-:Y:S04]  /*5e40*/  STS.U8 [R146+UR16+0x2000], R131 ;  /* 0x0020008392007988 */ /* 0x0101e80008000010 */
        /* <DEDUP_REMOVED lines=12> */
[----:B-----5:R0:W-:Y:S04]  /*5f10*/  STS.U8 [R6+UR16+0x2200], R171 ;  /* 0x002200ab06007988 */ /* 0x0201e80008000010 */
        /* <DEDUP_REMOVED lines=47> */
[----:B------:R1:W-:Y:S06]  /*6210*/  MEMBAR.ALL.CTA ;  /* 0x0000000000007992 */ /* 0x0003ec0000008000 */
[----:B-1----:R-:W1:Y:S02]  /*6220*/  FENCE.VIEW.ASYNC.S ;  /* 0x00000000000073c6 */ /* 0x002e640000000000 */
[----:B-1----:R-:W-:Y:S06]  /*6230*/  BAR.SYNC.DEFER_BLOCKING 0x0 ;  /* 0x0000000000007b1d */ /* 0x002fec0000010000 */
[----:B------:R-:W-:Y:S05]  /*6240*/  @P0 BRA `(.L_x_9) ;  /* 0x00000000002c0947 */ /* 0x000fea0003800000 */
[----:B------:R-:W-:Y:S01]  /*6250*/  UMOV UR6, UR13 ;  /* 0x0000000d00067c82 */ /* 0x000fe20008000000 */
[----:B------:R-:W-:Y:S01]  /*6260*/  UMOV UR7, URZ ;  /* 0x000000ff00077c82 */ /* 0x000fe20008000000 */
[----:B------:R-:W-:Y:S01]  /*6270*/  UMOV UR9, 0x40004040 ;  /* 0x4000404000097882 */ /* 0x000fe20000000000 */
[----:B------:R-:W-:Y:S01]  /*6280*/  UMOV UR10, UR14 ;  /* 0x0000000e000a7c82 */ /* 0x000fe20008000000 */
[----:B------:R-:W-:Y:S01]  /*6290*/  UMOV UR11, 0xc0004010 ;  /* 0xc0004010000b7882 */ /* 0x000fe20000000000 */
[----:B------:R-:W-:Y:S01]  /*62a0*/  UMOV UR22, 0x0 ;  /* 0x0000000000167882 */ /* 0x000fe20000000000 */
[----:B------:R-:W-:Y:S01]  /*62b0*/  UMOV UR23, 0x8208010 ;  /* 0x0820801000177882 */ /* 0x000fe20000000000 */
[----:B------:R-:W-:Y:S01]  /*62c0*/  UMOV UR5, UR6 ;  /* 0x0000000600057c82 */ /* 0x000fe20008000000 */
[----:B------:R1:W-:Y:S01]  /*62d0*/  UTCQMMA gdesc[UR8], gdesc[UR10], tmem[UR17], tmem[UR22], idesc[UR23], UPT ;  /* 0x00ff160a080075ea */ /* 0x0003e2000b800311 */
[----:B------:R1:W-:Y:S01]  /*62e0*/  UTCBAR [UR5], URZ ;  /* 0x000000ff050073e9 */ /* 0x0003e200080000ff */
[----:B------:R-:W-:-:S02]  /*62f0*/  NOP ;  /* 0x0000000000007918 */ /* 0x000fc40000000000 */
.L_x_9:
[----:B------:R-:W-:Y:S01]  /*6300*/  VIADD R175, R175, 0xffffffff ;  /* 0xffffffffafaf7836 */ /* 0x000fe20000000000 */
[----:B------:R-:W-:Y:S01]  /*6310*/  UIADD3 UR15, UPT, UPT, UR15, 0x1, URZ ;  /* 0x000000010f0f7890 */ /* 0x000fe2000fffe0ff */
[----:B------:R-:W-:Y:S01]  /*6320*/  IADD3 R150, P2, PT, R149, R150, RZ ;  /* 0x0000009695967210 */ /* 0x000fe20007f5e0ff */
[----:B0-----:R-:W-:Y:S02]  /*6330*/  IMAD.U32 R124, RZ, RZ, UR4 ;  /* 0x00000004ff7c7e24 */ /* 0x001fe4000f8e00ff */
[----:B------:R-:W-:Y:S01]  /*6340*/  ISETP.NE.U32.AND P1, PT, R175, RZ, PT ;  /* 0x000000ffaf00720c */ /* 0x000fe20003f25070 */
[----:B------:R-:W-:Y:S01]  /*6350*/  UISETP.GT.AND UP1, UPT, UR15, 0x1, UPT ;  /* 0x000000010f00788c */ /* 0x000fe2000bf24270 */
[----:B------:R-:W-:Y:S02]  /*6360*/  VIADD R141, R141, 0xffffffe0 ;  /* 0xffffffe08d8d7836 */ /* 0x000fe40000000000 */
[----:B------:R-:W-:Y:S01]  /*6370*/  IMAD.X R147, R148, 0x1, R147, P2 ;  /* 0x0000000194937824 */ /* 0x000fe200010e0693 */
[----:B-1----:R-:W-:-:S02]  /*6380*/  USEL UR5, URZ, 0x1, !UP1 ;  /* 0x00000001ff057887 */ /* 0x002fc4000c800000 */
[----:B------:R-:W-:Y:S02]  /*6390*/  USEL UR15, UR15, URZ, !UP1 ;  /* 0x000000ff0f0f7287 */ /* 0x000fe4000c800000 */
[----:B------:R-:W-:-:S04]  /*63a0*/  ULOP3.LUT UR5, UR4, UR5, URZ, 0x3c, !UPT ;  /* 0x0000000504057292 */ /* 0x000fc8000f8e3cff */
[----:B------:R-:W-:Y:S08]  /*63b0*/  @P1 BRA `(.L_x_10) ;  /* 0xffffffe400f41947 */ /* 0x000ff0000383ffff */
.L_x_7:
[----:B------:R-:W0:Y:S01]  /*63c0*/  LDCU UR5, c[0x0][0x3b8] ;  /* 0x00007700ff0577ac */ /* 0x000e220008000800 */
[----:B------:R-:W-:Y:S01]  /*63d0*/  ISETP.GE.AND P0, PT, R90, 0x20, PT ;  /* 0x000000205a00780c */ /* 0x000fe20003f06270 */
[----:B------:R-:W1:Y:S01]  /*63e0*/  LDCU UR6, c[0x0][0x3b4] ;  /* 0x00007680ff0677ac */ /* 0x000e620008000800 */
[----:B------:R-:W2:Y:S01]  /*63f0*/  LDCU.128 UR8, c[0x0][0x390] ;  /* 0x00007200ff0877ac */ /* 0x000ea20008000c00 */
[----:B0-----:R-:W-:-:S04]  /*6400*/  IMAD R133, R0, UR5, RZ ;  /* 0x0000000500857c24 */ /* 0x001fc8000f8e02ff */
[----:B------:R-:W-:-:S04]  /*6410*/  VIADD R135, R133, UR5 ;  /* 0x0000000585877c36 */ /* 0x000fc80008000000 */
[----:B------:R-:W-:Y:S02]  /*6420*/  VIADD R137, R135, UR5 ;  /* 0x0000000587897c36 */ /* 0x000fe40008000000 */
[----:B-12---:R-:W-:Y:S05]  /*6430*/  @!P0 BRA `(.L_x_11) ;  /* 0x0000000000108947 */ /* 0x006fea0003800000 */
[----:B------:R-:W-:-:S06]  /*6440*/  USHF.L.U32 UR4, UR4, 0x1f, URZ ;  /* 0x0000001f04047899 */ /* 0x000fcc00080006ff */
[----:B------:R-:W-:-:S04]  /*6450*/  IMAD.U32 R3, RZ, RZ, UR4 ;  /* 0x00000004ff037e24 */ /* 0x000fc8000f8e00ff */
[----:B------:R-:W0:Y:S02]  /*6460*/  SYNCS.PHASECHK.TRANS64.TRYWAIT P0, [UR13], R3 ;  /* 0x00000003ff0075a7 */ /* 0x000e24000800110d */
[----:B0-----:R-:W-:Y:S05]  /*6470*/  @!P0 BRA `(.L_x_12) ;  /* 0x0000004400e88947 */ /* 0x001fea0003800000 */
.L_x_11:
[----:B------:R-:W-:Y:S01]  /*6480*/  VIADD R139, R137, UR5 ;  /* 0x00000005898b7c36 */ /* 0x000fe20008000000 */
[----:B------:R-:W-:Y:S01]  /*6490*/  BAR.SYNC.DEFER_BLOCKING 0x0 ;  /* 0x0000000000007b1d */ /* 0x000fe20000010000 */
[C---:B------:R-:W-:Y:S01]  /*64a0*/  IMAD R3, R2.reuse, UR6, RZ ;  /* 0x0000000602037c24 */ /* 0x040fe2000f8e02ff */
[----:B------:R-:W-:Y:S01]  /*64b0*/  ISETP.GE.AND P0, PT, R2, UR10, PT ;  /* 0x0000000a02007c0c */ /* 0x000fe2000bf06270 */
[----:B------:R-:W-:Y:S02]  /*64c0*/  VIADD R140, R139, UR5 ;  /* 0x000000058b8c7c36 */ /* 0x000fe40008000000 */
[----:B------:R-:W-:Y:S01]  /*64d0*/  VIADD R132, R0, 0x1 ;  /* 0x0000000100847836 */ /* 0x000fe20000000000 */
[----:B------:R-:W-:Y:S01]  /*64e0*/  IADD3 R2, P5, PT, R3, UR8, RZ ;  /* 0x0000000803027c10 */ /* 0x000fe2000ffbe0ff */
[----:B------:R-:W-:Y:S01]  /*64f0*/  VIADD R141, R140, UR5 ;  /* 0x000000058c8d7c36 */ /* 0x000fe20008000000 */
[----:B------:R-:W0:Y:S01]  /*6500*/  LDCU UR4, c[0x0][0x39c] ;  /* 0x00007380ff0477ac */ /* 0x000e220008000800 */
[----:B------:R-:W-:Y:S01]  /*6510*/  VIADD R134, R0, 0x2 ;  /* 0x0000000200867836 */ /* 0x000fe20000000000 */
[----:B------:R-:W-:Y:S01]  /*6520*/  ISETP.LT.AND P2, PT, R132, UR11, !P0 ;  /* 0x0000000b84007c0c */ /* 0x000fe2000c741270 */
[----:B------:R-:W-:Y:S01]  /*6530*/  VIADD R143, R141, UR5 ;  /* 0x000000058d8f7c36 */ /* 0x000fe20008000000 */
[----:B------:R-:W-:Y:S01]  /*6540*/  LEA.HI.X.SX32 R3, R3, UR9, 0x1, P5 ;  /* 0x0000000903037c11 */ /* 0x000fe2000a8f0eff */
[----:B------:R-:W-:Y:S01]  /*6550*/  VIADD R132, R0, 0x3 ;  /* 0x0000000300847836 */ /* 0x000fe20000000000 */
[----:B------:R-:W-:Y:S01]  /*6560*/  ISETP.LT.AND P4, PT, R134, UR11, !P0 ;  /* 0x0000000b86007c0c */ /* 0x000fe2000c781270 */
[----:B------:R-:W-:Y:S01]  /*6570*/  VIADD R146, R143, UR5 ;  /* 0x000000058f927c36 */ /* 0x000fe20008000000 */
[----:B------:R-:W1:Y:S01]  /*6580*/  LDCU UR6, c[0x0][0x39c] ;  /* 0x00007380ff0677ac */ /* 0x000e620008000800 */
[----:B------:R-:W-:Y:S01]  /*6590*/  VIADD R195, R0, 0x4 ;  /* 0x0000000400c37836 */ /* 0x000fe20000000000 */
[----:B------:R-:W-:Y:S01]  /*65a0*/  ISETP.LT.AND P1, PT, R132, UR11, !P0 ;  /* 0x0000000b84007c0c */ /* 0x000fe2000c721270 */
[----:B------:R-:W-:Y:S01]  /*65b0*/  VIADD R147, R146, UR5 ;  /* 0x0000000592937c36 */ /* 0x000fe20008000000 */
[----:B------:R-:W-:Y:S01]  /*65c0*/  IADD3 R132, P6, PT, R135, R2, RZ ;  /* 0x0000000287847210 */ /* 0x000fe20007fde0ff */
[----:B------:R-:W-:Y:S01]  /*65d0*/  VIADD R194, R0, 0x5 ;  /* 0x0000000500c27836 */ /* 0x000fe20000000000 */
[----:B------:R-:W2:Y:S01]  /*65e0*/  LDCU UR7, c[0x0][0x39c] ;  /* 0x00007380ff0777ac */ /* 0x000ea20008000800 */
[----:B------:R-:W-:Y:S01]  /*65f0*/  VIADD R149, R147, UR5 ;  /* 0x0000000593957c36 */ /* 0x000fe20008000000 */
[----:B------:R-:W3:Y:S02]  /*6600*/  @!P3 SYNCS.CCTL.IV [UR16+0x4000] ;  /* 0x00400000ff00b9b1 */ /* 0x000ee40008000010 */
[----:B---3--:R-:W-:Y:S01]  /*6610*/  BAR.SYNC.DEFER_BLOCKING 0x0 ;  /* 0x0000000000007b1d */ /* 0x008fe20000010000 */
[----:B------:R-:W-:-:S04]  /*6620*/  VIADD R150, R149, UR5 ;  /* 0x0000000595967c36 */ /* 0x000fc80008000000 */
[----:B------:R-:W-:Y:S01]  /*6630*/  VIADD R151, R150, UR5 ;  /* 0x0000000596977c36 */ /* 0x000fe20008000000 */
[----:B------:R-:W3:Y:S03]  /*6640*/  LDTM.x128 R4, tmem[UR12] ;  /* 0x0000000c000479ee */ /* 0x000ee600083c0000 */
[----:B------:R-:W-:-:S04]  /*6650*/  VIADD R155, R151, UR5 ;  /* 0x00000005979b7c36 */ /* 0x000fc80008000000 */
[----:B------:R-:W-:-:S04]  /*6660*/  VIADD R158, R155, UR5 ;  /* 0x000000059b9e7c36 */ /* 0x000fc80008000000 */
[----:B------:R-:W-:-:S04]  /*6670*/  VIADD R159, R158, UR5 ;  /* 0x000000059e9f7c36 */ /* 0x000fc80008000000 */
[----:B------:R-:W-:Y:S01]  /*6680*/  VIADD R161, R159, UR5 ;  /* 0x000000059fa17c36 */ /* 0x000fe20008000000 */
[----:B------:R-:W4:Y:S01]  /*6690*/  @!P3 SYNCS.CCTL.IV [UR16+0x4008] ;  /* 0x00400800ff00b9b1 */ /* 0x000f220008000010 */
[----:B------:R-:W-:Y:S02]  /*66a0*/  NOP ;  /* 0x0000000000007918 */ /* 0x000fe40000000000 */
[----:B------:R-:W-:-:S04]  /*66b0*/  VIADD R162, R161, UR5 ;  /* 0x00000005a1a27c36 */ /* 0x000fc80008000000 */
[----:B------:R-:W-:Y:S01]  /*66c0*/  VIADD R163, R162, UR5 ;  /* 0x00000005a2a37c36 */ /* 0x000fe20008000000 */
[----:B---3--:R-:W-:Y:S02]  /*66d0*/  F2FP.SATFINITE.E4M3.F32.PACK_AB_MERGE_C R193, R5, R4, RZ ;  /* 0x0000000405c1723e */ /* 0x008fe400048070ff */
[----:B------:R-:W-:Y:S01]  /*66e0*/  IADD3 R4, P5, PT, R133, R2, RZ ;  /* 0x0000000285047210 */ /* 0x000fe20007fbe0ff */
[----:B------:R-:W-:Y:S01]  /*66f0*/  VIADD R167, R163, UR5 ;  /* 0x00000005a3a77c36 */ /* 0x000fe20008000000 */
[----:B------:R-:W-:Y:S01]  /*6700*/  F2FP.SATFINITE.E4M3.F32.PACK_AB_MERGE_C R7, R7, R6, RZ ;  /* 0x000000060707723e */ /* 0x000fe200048070ff */
[----:B------:R-:W-:Y:S01]  /*6710*/  VIADD R6, R0, 0x6 ;  /* 0x0000000600067836 */ /* 0x000fe20000000000 */
[-C--:B------:R-:W-:Y:S01]  /*6720*/  LEA.HI.X.SX32 R5, R133, R3.reuse, 0x1, P5 ;  /* 0x0000000385057211 */ /* 0x080fe200028f0eff */
[----:B------:R-:W-:Y:S01]  /*6730*/  VIADD R170, R167, UR5 ;  /* 0x00000005a7aa7c36 */ /* 0x000fe20008000000 */
[-C--:B------:R-:W-:Y:S02]  /*6740*/  IADD3 R134, P5, PT, R137, R2.reuse, RZ ;  /* 0x0000000289867210 */ /* 0x080fe40007fbe0ff */
[----:B------:R-:W-:Y:S01]  /*6750*/  LEA.HI.X.SX32 R133, R135, R3, 0x1, P6 ;  /* 0x0000000387857211 */ /* 0x000fe200030f0eff */
[----:B------:R-:W-:Y:S01]  /*6760*/  VIADD R171, R170, UR5 ;  /* 0x00000005aaab7c36 */ /* 0x000fe20008000000 */
[----:B------:R-:W-:-:S02]  /*6770*/  IADD3 R136, P6, PT, R139, R2, RZ ;  /* 0x000000028b887210 */ /* 0x000fc40007fde0ff */
[-C--:B------:R-:W-:Y:S01]  /*6780*/  LEA.HI.X.SX32 R135, R137, R3.reuse, 0x1, P5 ;  /* 0x0000000389877211 */ /* 0x080fe200028f0eff */
[----:B------:R-:W-:Y:S01]  /*6790*/  VIADD R173, R171, UR5 ;  /* 0x00000005abad7c36 */ /* 0x000fe20008000000 */
[CC--:B------:R-:W-:Y:S02]  /*67a0*/  IADD3 R138, P5, PT, R140.reuse, R2.reuse, RZ ;  /* 0x000000028c8a7210 */ /* 0x0c0fe40007fbe0ff */
[-C--:B------:R-:W-:Y:S01]  /*67b0*/  LEA.HI.X.SX32 R137, R139, R3.reuse, 0x1, P6 ;  /* 0x000000038b897211 */ /* 0x080fe200030f0eff */
[----:B------:R-:W-:Y:S01]  /*67c0*/  VIADD R174, R173, UR5 ;  /* 0x00000005adae7c36 */ /* 0x000fe20008000000 */
[----:B------:R-:W-:Y:S02]  /*67d0*/  LEA.HI.X.SX32 R139, R140, R3, 0x1, P5 ;  /* 0x000000038c8b7211 */ /* 0x000fe400028f0eff */
[-C--:B------:R-:W-:Y:S01]  /*67e0*/  IADD3 R140, P3, PT, R141, R2.reuse, RZ ;  /* 0x000000028d8c7210 */ /* 0x080fe20007f7e0ff */
[----:B------:R-:W-:Y:S01]  /*67f0*/  VIADD R175, R174, UR5 ;  /* 0x00000005aeaf7c36 */ /* 0x000fe20008000000 */
[----:B------:R-:W-:-:S02]  /*6800*/  IADD3 R144, P5, PT, R143, R2, RZ ;  /* 0x000000028f907210 */ /* 0x000fc40007fbe0ff */
[CC--:B------:R-:W-:Y:S01]  /*6810*/  IADD3 R142, P6, PT, R146.reuse, R2.reuse, RZ ;  /* 0x00000002928e7210 */ /* 0x0c0fe20007fde0ff */
[----:B------:R-:W-:Y:S01]  /*6820*/  VIADD R179, R175, UR5 ;  /* 0x00000005afb37c36 */ /* 0x000fe20008000000 */
[-C--:B------:R-:W-:Y:S02]  /*6830*/  LEA.HI.X.SX32 R141, R141, R3.reuse, 0x1, P3 ;  /* 0x000000038d8d7211 */ /* 0x080fe400018f0eff */
[-C--:B------:R-:W-:Y:S01]  /*6840*/  LEA.HI.X.SX32 R145, R143, R3.reuse, 0x1, P5 ;  /* 0x000000038f917211 */ /* 0x080fe200028f0eff */
[----:B------:R-:W-:Y:S01]  /*6850*/  VIADD R182, R179, UR5 ;  /* 0x00000005b3b67c36 */ /* 0x000fe20008000000 */
[----:B------:R-:W-:Y:S02]  /*6860*/  LEA.HI.X.SX32 R143, R146, R3, 0x1, P6 ;  /* 0x00000003928f7211 */ /* 0x000fe400030f0eff */
[-C--:B------:R-:W-:Y:S01]  /*6870*/  IADD3 R152, P3, PT, R147, R2.reuse, RZ ;  /* 0x0000000293987210 */ /* 0x080fe20007f7e0ff */
[----:B------:R-:W-:Y:S01]  /*6880*/  VIADD R183, R182, UR5 ;  /* 0x00000005b6b77c36 */ /* 0x000fe20008000000 */
[----:B------:R-:W-:-:S02]  /*6890*/  IADD3 R148, P5, PT, R149, R2, RZ ;  /* 0x0000000295947210 */ /* 0x000fc40007fbe0ff */
[-C--:B------:R-:W-:Y:S01]  /*68a0*/  IADD3 R146, P6, PT, R150, R2.reuse, RZ ;  /* 0x0000000296927210 */ /* 0x080fe20007fde0ff */
        /* <DEDUP_REMOVED lines=11> */
[-C--:B------:R-:W-:Y:S02]  /*6960*/  LEA.HI.X.SX32 R155, R155, R3.reuse, 0x1, P5 ;  /* 0x000000039b9b7211 */ /* 0x080fe400028f0eff */
[----:B------:R-:W-:Y:S02]  /*6970*/  LEA.HI.X.SX32 R151, R158, R3, 0x1, P6 ;  /* 0x000000039e977211 */ /* 0x000fe400030f0eff */
[-C--:B------:R-:W-:Y:S02]  /*6980*/  IADD3 R164, P3, PT, R159, R2.reuse, RZ ;  /* 0x000000029fa47210 */ /* 0x080fe40007f7e0ff */
[----:B------:R-:W-:-:S02]  /*6990*/  IADD3 R160, P5, PT, R161, R2, RZ ;  /* 0x00000002a1a07210 */ /* 0x000fc40007fbe0ff */
[CC--:B------:R-:W-:Y:S02]  /*69a0*/  IADD3 R158, P6, PT, R162.reuse, R2.reuse, RZ ;  /* 0x00000002a29e7210 */ /* 0x0c0fe40007fde0ff */
        /* <DEDUP_REMOVED lines=23> */
[----:B------:R-:W-:Y:S02]  /*6b20*/  ISETP.LT.AND P6, PT, R0, UR11, !P0 ;  /* 0x0000000b00007c0c */ /* 0x000fe4000c7c1270 */
[-C--:B------:R-:W-:Y:S02]  /*6b30*/  LEA.HI.X.SX32 R185, R183, R3.reuse, 0x1, P3 ;  /* 0x00000003b7b97211 */ /* 0x080fe400018f0eff */
[-C--:B------:R-:W-:Y:S02]  /*6b40*/  LEA.HI.X.SX32 R183, R186, R3.reuse, 0x1, P5 ;  /* 0x00000003bab77211 */ /* 0x080fe400028f0eff */
[-C--:B------:R-:W-:Y:S02]  /*6b50*/  IADD3 R188, P5, PT, R189, R2.reuse, RZ ;  /* 0x00000002bdbc7210 */ /* 0x080fe40007fbe0ff */
[----:B------:R-:W-:Y:S02]  /*6b60*/  IADD3 R190, P3, PT, R187, R2, RZ ;  /* 0x00000002bbbe7210 */ /* 0x000fe40007f7e0ff */
[----:B------:R-:W-:-:S02]  /*6b70*/  LEA.HI.X.SX32 R189, R189, R3, 0x1, P5 ;  /* 0x00000003bdbd7211 */ /* 0x000fc400028f0eff */
[-C--:B------:R-:W-:Y:S01]  /*6b80*/  LEA.HI.X.SX32 R191, R187, R3.reuse, 0x1, P3 ;  /* 0x00000003bbbf7211 */ /* 0x080fe200018f0eff */
[----:B------:R3:W-:Y:S01]  /*6b90*/  @P6 STG.E.U8 desc[UR18][R4.64], R193 ;  /* 0x000000c104006986 */ /* 0x0007e2000c101112 */
[----:B------:R-:W-:Y:S02]  /*6ba0*/  ISETP.LT.AND P5, PT, R195, UR11, !P0 ;  /* 0x0000000bc3007c0c */ /* 0x000fe4000c7a1270 */
[C---:B------:R-:W-:Y:S02]  /*6bb0*/  IADD3 R186, P3, PT, R192.reuse, R2, RZ ;  /* 0x00000002c0ba7210 */ /* 0x040fe40007f7e0ff */
[----:B------:R-:W-:Y:S02]  /*6bc0*/  PRMT R195, R193, 0x9910, RZ ;  /* 0x00009910c1c37816 */ /* 0x000fe400000000ff */
[C---:B------:R-:W-:Y:S01]  /*6bd0*/  LEA.HI.X.SX32 R187, R192.reuse, R3, 0x1, P3 ;  /* 0x00000003c0bb7211 */ /* 0x040fe200018f0eff */
[----:B------:R-:W-:Y:S01]  /*6be0*/  VIADD R192, R192, UR5 ;  /* 0x00000005c0c07c36 */ /* 0x000fe20008000000 */
[----:B------:R-:W-:-:S02]  /*6bf0*/  SHF.R.S32.HI R195, RZ, 0x8, R195 ;  /* 0x00000008ffc37819 */ /* 0x000fc400000114c3 */
[----:B------:R-:W-:Y:S01]  /*6c00*/  ISETP.LT.AND P6, PT, R6, UR11, !P0 ;  /* 0x0000000b06007c0c */ /* 0x000fe2000c7c1270 */
[----:B------:R-:W-:Y:S01]  /*6c10*/  VIADD R6, R0, 0x7 ;  /* 0x0000000700067836 */ /* 0x000fe20000000000 */
[----:B------:R-:W-:Y:S01]  /*6c20*/  ISETP.LT.AND P3, PT, R194, UR11, !P0 ;  /* 0x0000000bc2007c0c */ /* 0x000fe2000c761270 */
[----:B------:R-:W-:Y:S01]  /*6c30*/  @P2 STG.E.U8 desc[UR18][R132.64], R195 ;  /* 0x000000c384002986 */ /* 0x000fe2000c101112 */
[----:B------:R-:W-:Y:S01]  /*6c40*/  PRMT R194, R7, 0x9910, RZ ;  /* 0x0000991007c27816 */ /* 0x000fe200000000ff */
[----:B---3--:R-:W-:Y:S01]  /*6c50*/  VIADD R4, R0, 0x9 ;  /* 0x0000000900047836 */ /* 0x008fe20000000000 */
[----:B------:R-:W-:Y:S01]  /*6c60*/  ISETP.LT.AND P2, PT, R6, UR11, !P0 ;  /* 0x0000000b06007c0c */ /* 0x000fe2000c741270 */
[----:B------:R3:W-:Y:S01]  /*6c70*/  @P4 STG.E.U8 desc[UR18][R134.64], R7 ;  /* 0x0000000786004986 */ /* 0x0007e2000c101112 */
[----:B------:R-:W-:Y:S01]  /*6c80*/  F2FP.SATFINITE.E4M3.F32.PACK_AB_MERGE_C R9, R9, R8, RZ ;  /* 0x000000080909723e */ /* 0x000fe200048070ff */
[----:B------:R-:W-:Y:S01]  /*6c90*/  IMAD.MOV.U32 R6, RZ, RZ, R194 ;  /* 0x000000ffff067224 */ /* 0x000fe200078e00c2 */
[----:B------:R-:W-:Y:S01]  /*6ca0*/  F2FP.SATFINITE.E4M3.F32.PACK_AB_MERGE_C R11, R11, R10, RZ ;  /* 0x0000000a0b0b723e */ /* 0x000fe200048070ff */
[----:B------:R-:W-:Y:S01]  /*6cb0*/  VIADD R8, R0, 0x8 ;  /* 0x0000000800087836 */ /* 0x000fe20000000000 */
[----:B------:R-:W-:-:S02]  /*6cc0*/  F2FP.SATFINITE.E4M3.F32.PACK_AB_MERGE_C R13, R13, R12, RZ ;  /* 0x0000000c0d0d723e */ /* 0x000fc400048070ff */
[----:B------:R-:W-:Y:S02]  /*6cd0*/  SHF.R.S32.HI R5, RZ, 0x8, R6 ;  /* 0x00000008ff057819 */ /* 0x000fe40000011406 */
[----:B------:R-:W-:Y:S02]  /*6ce0*/  PRMT R6, R9, 0x9910, RZ ;  /* 0x0000991009067816 */ /* 0x000fe400000000ff */
[----:B------:R-:W-:Y:S01]  /*6cf0*/  ISETP.LT.AND P4, PT, R8, UR11, !P0 ;  /* 0x0000000b08007c0c */ /* 0x000fe2000c781270 */
[----:B------:R5:W-:Y:S01]  /*6d00*/  @P1 STG.E.U8 desc[UR18][R136.64], R5 ;  /* 0x0000000588001986 */ /* 0x000be2000c101112 */
[----:B------:R-:W-:Y:S01]  /*6d10*/  ISETP.LT.AND P1, PT, R4, UR11, !P0 ;  /* 0x0000000b04007c0c */ /* 0x000fe2000c721270 */
[----:B------:R-:W-:Y:S01]  /*6d20*/  IMAD.MOV.U32 R4, RZ, RZ, R6 ;  /* 0x000000ffff047224 */ /* 0x000fe200078e0006 */
[----:B------:R-:W-:Y:S01]  /*6d30*/  F2FP.SATFINITE.E4M3.F32.PACK_AB_MERGE_C R15, R15, R14, RZ ;  /* 0x0000000e0f0f723e */ /* 0x000fe200048070ff */
[C---:B------:R-:W-:Y:S01]  /*6d40*/  VIADD R6, R0.reuse, 0xa ;  /* 0x0000000a00067836 */ /* 0x040fe20000000000 */
[----:B------:R-:W-:Y:S01]  /*6d50*/  @P5 STG.E.U8 desc[UR18][R138.64], R9 ;  /* 0x000000098a005986 */ /* 0x000fe2000c101112 */
[----:B------:R-:W-:Y:S01]  /*6d60*/  F2FP.SATFINITE.E4M3.F32.PACK_AB_MERGE_C R17, R17, R16, RZ ;  /* 0x000000101111723e */ /* 0x000fe200048070ff */
[C---:B------:R-:W-:Y:S01]  /*6d70*/  VIADD R14, R0.reuse, 0x31 ;  /* 0x00000031000e7836 */ /* 0x040fe20000000000 */
[----:B---3--:R-:W-:Y:S01]  /*6d80*/  SHF.R.S32.HI R7, RZ, 0x8, R4 ;  /* 0x00000008ff077819 */ /* 0x008fe20000011404 */
[----:B------:R-:W-:Y:S01]  /*6d90*/  VIADD R4, R0, 0xb ;  /* 0x0000000b00047836 */ /* 0x000fe20000000000 */
[----:B------:R-:W-:-:S02]  /*6da0*/  ISETP.LT.AND P5, PT, R6, UR11, !P0 ;  /* 0x0000000b06007c0c */ /* 0x000fc4000c7a1270 */
[----:B------:R-:W-:Y:S01]  /*6db0*/  PRMT R6, R11, 0x9910, RZ ;  /* 0x000099100b067816 */ /* 0x000fe200000000ff */
[----:B------:R3:W-:Y:S01]  /*6dc0*/  @P3 STG.E.U8 desc[UR18][R140.64], R7 ;  /* 0x000000078c003986 */ /* 0x0007e2000c101112 */
[----:B------:R-:W-:Y:S01]  /*6dd0*/  ISETP.LT.AND P3, PT, R4, UR11, !P0 ;  /* 0x0000000b04007c0c */ /* 0x000fe2000c761270 */
[C---:B------:R-:W-:Y:S01]  /*6de0*/  VIADD R4, R0.reuse, 0xc ;  /* 0x0000000c00047836 */ /* 0x040fe20000000000 */
[----:B------:R-:W-:Y:S01]  /*6df0*/  F2FP.SATFINITE.E4M3.F32.PACK_AB_MERGE_C R19, R19, R18, RZ ;  /* 0x000000121313723e */ /* 0x000fe200048070ff */
[----:B-----5:R-:W-:Y:S01]  /*6e00*/  IMAD.MOV.U32 R5, RZ, RZ, R6 ;  /* 0x000000ffff057224 */ /* 0x020fe200078e0006 */
[----:B------:R-:W-:Y:S01]  /*6e10*/  @P6 STG.E.U8 desc[UR18][R144.64], R11 ;  /* 0x0000000b90006986 */ /* 0x000fe2000c101112 */
[----:B------:R-:W-:Y:S01]  /*6e20*/  PRMT R6, R13, 0x9910, RZ ;  /* 0x000099100d067816 */ /* 0x000fe200000000ff */
[----:B------:R-:W-:Y:S01]  /*6e30*/  VIADD R18, R0, 0x7e ;  /* 0x0000007e00127836 */ /* 0x000fe20000000000 */
[----:B------:R-:W-:Y:S01]  /*6e40*/  ISETP.LT.AND P6, PT, R4, UR11, !P0 ;  /* 0x0000000b04007c0c */ /* 0x000fe2000c7c1270 */
[----:B------:R-:W-:Y:S01]  /*6e50*/  VIADD R4, R0, 0xd ;  /* 0x0000000d00047836 */ /* 0x000fe20000000000 */
[----:B------:R-:W-:Y:S01]  /*6e60*/  SHF.R.S32.HI R5, RZ, 0x8, R5 ;  /* 0x00000008ff057819 */ /* 0x000fe20000011405 */
[----:B---3--:R-:W-:Y:S01]  /*6e70*/  IMAD.MOV.U32 R7, RZ, RZ, R6 ;  /* 0x000000ffff077224 */ /* 0x008fe200078e0006 */
[----:B------:R-:W-:-:S03]  /*6e80*/  PRMT R6, R15, 0x9910, RZ ;  /* 0x000099100f067816 */ /* 0x000fc600000000ff */
[----:B------:R3:W-:Y:S01]  /*6e90*/  @P2 STG.E.U8 desc[UR18][R142.64], R5 ;  /* 0x000000058e002986 */ /* 0x0007e2000c101112 */
[----:B------:R-:W-:Y:S01]  /*6ea0*/  ISETP.LT.AND P2, PT, R4, UR11, !P0 ;  /* 0x0000000b04007c0c */ /* 0x000fe2000c741270 */
[----:B------:R-:W-:Y:S01]  /*6eb0*/  VIADD R4, R0, 0xe ;  /* 0x0000000e00047836 */ /* 0x000fe20000000000 */
[----:B------:R-:W-:Y:S01]  /*6ec0*/  SHF.R.S32.HI R7, RZ, 0x8, R7 ;  /* 0x00000008ff077819 */ /* 0x000fe20000011407 */
[----:B------:R5:W-:Y:S01]  /*6ed0*/  @P4 STG.E.U8 desc[UR18][R152.64], R13 ;  /* 0x0000000d98004986 */ /* 0x000be2000c101112 */
[----:B------:R-:W-:Y:S02]  /*6ee0*/  F2FP.SATFINITE.E4M3.F32.PACK_AB_MERGE_C R21, R21, R20, RZ ;  /* 0x000000141515723e */ /* 0x000fe400048070ff */
[----:B------:R-:W-:Y:S01]  /*6ef0*/  ISETP.LT.AND P4, PT, R4, UR11, !P0 ;  /* 0x0000000b04007c0c */ /* 0x000fe2000c781270 */
[----:B------:R-:W-:Y:S01]  /*6f00*/  VIADD R4, R0, 0xf ;  /* 0x0000000f00047836 */ /* 0x000fe20000000000 */
[----:B------:R0:W-:Y:S01]  /*6f10*/  @P1 STG.E.U8 desc[UR18][R148.64], R7 ;  /* 0x0000000794001986 */ /* 0x0001e2000c101112 */
[----:B------:R-:W-:Y:S01]  /*6f20*/  F2FP.SATFINITE.E4M3.F32.PACK_AB_MERGE_C R23, R23, R22, RZ ;  /* 0x000000161717723e */ /* 0x000fe200048070ff */
[----:B---3--:R-:W-:-:S02]  /*6f30*/  IMAD.MOV.U32 R5, RZ, RZ, R6 ;  /* 0x000000ffff057224 */ /* 0x008fc400078e0006 */
[----:B------:R-:W-:Y:S01]  /*6f40*/  ISETP.LT.AND P1, PT, R4, UR11, !P0 ;  /* 0x0000000b04007c0c */ /* 0x000fe2000c721270 */
[C---:B------:R-:W-:Y:S01]  /*6f50*/  VIADD R4, R0.reuse, 0x10 ;  /* 0x0000001000047836 */ /* 0x040fe20000000000 */
[----:B------:R-:W-:Y:S01]  /*6f60*/  @P5 STG.E.U8 desc[UR18][R146.64], R15 ;  /* 0x0000000f92005986 */ /* 0x000fe2000c101112 */
[----:B------:R-:W-:Y:S01]  /*6f70*/  F2FP.SATFINITE.E4M3.F32.PACK_AB_MERGE_C R25, R25, R24, RZ ;  /* 0x000000181919723e */ /* 0x000fe200048070ff */
[C---:B------:R-:W-:Y:S01]  /*6f80*/  VIADD R6, R0.reuse, 0x24 ;  /* 0x0000002400067836 */ /* 0x040fe20000000000 */
[----:B------:R-:W-:Y:S01]  /*6f90*/  SHF.R.S32.HI R5, RZ, 0x8, R5 ;  /* 0x00000008ff057819 */ /* 0x000fe20000011405 */
[----:B-----5:R-:W-:Y:S01]  /*6fa0*/  VIADD R13, R0, 0x25 ;  /* 0x00000025000d7836 */ /* 0x020fe20000000000 */
[----:B------:R-:W-:Y:S01]  /*6fb0*/  ISETP.LT.AND P5, PT, R4, UR11, !P0 ;  /* 0x0000000b04007c0c */ /* 0x000fe2000c7a1270 */
[----:B------:R-:W-:Y:S01]  /*6fc0*/  VIADD R4, R0, 0x11 ;  /* 0x0000001100047836 */ /* 0x000fe20000000000 */
[----:B0-----:R-:W-:Y:S01]  /*6fd0*/  PRMT R7, R17, 0x9910, RZ ;  /* 0x0000991011077816 */ /* 0x001fe200000000ff */
[----:B------:R0:W-:Y:S01]  /*6fe0*/  @P3 STG.E.U8 desc[UR18][R156.64], R5 ;  /* 0x000000059c003986 */ /* 0x0001e2000c101112 */
[----:B------:R-:W-:-:S02]  /*6ff0*/  F2FP.SATFINITE.E4M3.F32.PACK_AB_MERGE_C R27, R27, R26, RZ ;  /* 0x0000001a1b1b723e */ /* 0x000fc400048070ff */
[----:B------:R-:W-:Y:S01]  /*7000*/  ISETP.LT.AND P3, PT, R4, UR11, !P0 ;  /* 0x0000000b04007c0c */ /* 0x000fe2000c761270 */
[----:B------:R-:W-:Y:S01]  /*7010*/  VIADD R4, R0, 0x12 ;  /* 0x0000001200047836 */ /* 0x000fe20000000000 */
[----:B------:R-:W-:Y:S01]  /*7020*/  @P6 STG.E.U8 desc[UR18][R154.64], R17 ;  /* 0x000000119a006986 */ /* 0x000fe2000c101112 */
[----:B------:R-:W-:Y:S02]  /*7030*/  SHF.R.S32.HI R7, RZ, 0x8, R7 ;  /* 0x00000008ff077819 */ /* 0x000fe40000011407 */
[----:B------:R-:W-:Y:S02]  /*7040*/  F2FP.SATFINITE.E4M3.F32.PACK_AB_MERGE_C R29, R29, R28, RZ ;  /* 0x0000001c1d1d723e */ /* 0x000fe400048070ff */
[----:B------:R-:W-:Y:S01]  /*7050*/  ISETP.LT.AND P6, PT, R4, UR4, !P0 ;  /* 0x0000000404007c0c */ /* 0x000fe2000c7c1270 */
[----:B------:R-:W3:Y:S01]  /*7060*/  LDCU UR4, c[0x0][0x39c] ;  /* 0x00007380ff0477ac */ /* 0x000ee20008000800 */
[----:B------:R-:W-:Y:S01]  /*7070*/  VIADD R4, R0, 0x13 ;  /* 0x0000001300047836 */ /* 0x000fe20000000000 */
[----:B------:R5:W-:Y:S01]  /*7080*/  @P2 STG.E.U8 desc[UR18][R150.64], R7 ;  /* 0x0000000796002986 */ /* 0x000be2000c101112 */
[----:B0-----:R-:W-:-:S02]  /*7090*/  PRMT R5, R19, 0x9910, RZ ;  /* 0x0000991013057816 */ /* 0x001fc400000000ff */
[----:B------:R-:W-:Y:S01]  /*70a0*/  F2FP.SATFINITE.E4M3.F32.PACK_AB_MERGE_C R31, R31, R30, RZ ;  /* 0x0000001e1f1f723e */ /* 0x000fe200048070ff */
[----:B------:R-:W-:Y:S01]  /*70b0*/  @P4 STG.E.U8 desc[UR18][R164.64], R19 ;  /* 0x00000013a4004986 */ /* 0x000fe2000c101112 */
[----:B-1----:R-:W-:Y:S01]  /*70c0*/  ISETP.LT.AND P2, PT, R4, UR6, !P0 ;  /* 0x0000000604007c0c */ /* 0x002fe2000c741270 */
[----:B------:R-:W0:Y:S01]  /*70d0*/  LDCU UR6, c[0x0][0x39c] ;  /* 0x00007380ff0677ac */ /* 0x000e220008000800 */
[----:B------:R-:W-:Y:S01]  /*70e0*/  VIADD R4, R0, 0x14 ;  /* 0x0000001400047836 */ /* 0x000fe20000000000 */
[----:B------:R-:W-:Y:S02]  /*70f0*/  SHF.R.S32.HI R5, RZ, 0x8, R5 ;  /* 0x00000008ff057819 */ /* 0x000fe40000011405 */
[----:B------:R-:W-:Y:S02]  /*7100*/  F2FP.SATFINITE.E4M3.F32.PACK_AB_MERGE_C R33, R33, R32, RZ ;  /* 0x000000202121723e */ /* 0x000fe400048070ff */
[----:B--2---:R-:W-:Y:S01]  /*7110*/  ISETP.LT.AND P4, PT, R4, UR7, !P0 ;  /* 0x0000000704007c0c */ /* 0x004fe2000c781270 */
[----:B------:R-:W1:Y:S01]  /*7120*/  LDCU UR7, c[0x0][0x39c] ;  /* 0x00007380ff0777ac */ /* 0x000e620008000800 */
[----:B------:R-:W-:Y:S01]  /*7130*/  VIADD R4, R0, 0x15 ;  /* 0x0000001500047836 */ /* 0x000fe20000000000 */
[----:B------:R2:W-:Y:S01]  /*7140*/  @P1 STG.E.U8 desc[UR18][R160.64], R5 ;  /* 0x00000005a0001986 */ /* 0x0005e2000c101112 */
[----:B-----5:R-:W-:-:S02]  /*7150*/  PRMT R7, R21, 0x9910, RZ ;  /* 0x0000991015077816 */ /* 0x020fc400000000ff */
[----:B------:R-:W-:Y:S01]  /*7160*/  F2FP.SATFINITE.E4M3.F32.PACK_AB_MERGE_C R35, R35, R34, RZ ;  /* 0x000000222323723e */ /* 0x000fe200048070ff */
[----:B------:R-:W-:Y:S01]  /*7170*/  @P5 STG.E.U8 desc[UR18][R158.64], R21 ;  /* 0x000000159e005986 */ /* 0x000fe2000c101112 */
[----:B---3--:R-:W-:Y:S01]  /*7180*/  ISETP.LT.AND P1, PT, R4, UR4, !P0 ;  /* 0x0000000404007c0c */ /* 0x008fe2000c721270 */
[----:B------:R-:W3:Y:S01]  /*7190*/  LDCU UR4, c[0x0][0x39c] ;  /* 0x00007380ff0477ac */ /* 0x000ee20008000800 */
[----:B------:R-:W-:Y:S01]  /*71a0*/  VIADD R4, R0, 0x16 ;  /* 0x0000001600047836 */ /* 0x000fe20000000000 */
[----:B------:R-:W-:Y:S02]  /*71b0*/  SHF.R.S32.HI R7, RZ, 0x8, R7 ;  /* 0x00000008ff077819 */ /* 0x000fe40000011407 */
[----:B------:R-:W-:Y:S02]  /*71c0*/  PRMT R11, R35, 0x9910, RZ ;  /* 0x00009910230b7816 */ /* 0x000fe400000000ff */
[----:B0-----:R-:W-:Y:S01]  /*71d0*/  ISETP.LT.AND P5, PT, R4, UR6, !P0 ;  /* 0x0000000604007c0c */ /* 0x001fe2000c7a1270 */
[----:B------:R-:W0:Y:S01]  /*71e0*/  LDCU UR6, c[0x0][0x39c] ;  /* 0x00007380ff0677ac */ /* 0x000e220008000800 */
[----:B------:R-:W-:Y:S01]  /*71f0*/  VIADD R4, R0, 0x17 ;  /* 0x0000001700047836 */ /* 0x000fe20000000000 */
[----:B------:R5:W-:Y:S01]  /*7200*/  @P3 STG.E.U8 desc[UR18][R168.64], R7 ;  /* 0x00000007a8003986 */ /* 0x000be2000c101112 */
[----:B--2---:R-:W-:-:S02]  /*7210*/  PRMT R5, R23, 0x9910, RZ ;  /* 0x0000991017057816 */ /* 0x004fc400000000ff */
[----:B------:R-:W-:Y:S01]  /*7220*/  SHF.R.S32.HI R11, RZ, 0x8, R11 ;  /* 0x00000008ff0b7819 */ /* 0x000fe2000001140b */
[----:B------:R-:W-:Y:S01]  /*7230*/  @P6 STG.E.U8 desc[UR18][R166.64], R23 ;  /* 0x00000017a6006986 */ /* 0x000fe2000c101112 */
[----:B-1----:R-:W-:Y:S01]  /*7240*/  ISETP.LT.AND P3, PT, R4, UR7, !P0 ;  /* 0x0000000704007c0c */ /* 0x002fe2000c761270 */
[----:B------:R-:W1:Y:S01]  /*7250*/  LDCU UR7, c[0x0][0x39c] ;  /* 0x00007380ff0777ac */ /* 0x000e620008000800 */
[----:B------:R-:W-:Y:S01]  /*7260*/  VIADD R4, R0, 0x18 ;  /* 0x0000001800047836 */ /* 0x000fe20000000000 */
[----:B------:R-:W-:Y:S02]  /*7270*/  SHF.R.S32.HI R5, RZ, 0x8, R5 ;  /* 0x00000008ff057819 */ /* 0x000fe40000011405 */
[----:B------:R-:W-:Y:S02]  /*7280*/  F2FP.SATFINITE.E4M3.F32.PACK_AB_MERGE_C R37, R37, R36, RZ ;  /* 0x000000242525723e */ /* 0x000fe400048070ff */
[----:B---3--:R-:W-:Y:S01]  /*7290*/  ISETP.LT.AND P6, PT, R4, UR4, !P0 ;  /* 0x0000000404007c0c */ /* 0x008fe2000c7c1270 */
[----:B------:R-:W2:Y:S01]  /*72a0*/  LDCU UR4, c[0x0][0x39c] ;  /* 0x00007380ff0477ac */ /* 0x000ea20008000800 */
[----:B------:R-:W-:Y:S01]  /*72b0*/  VIADD R4, R0, 0x19 ;  /* 0x0000001900047836 */ /* 0x000fe20000000000 */
[----:B------:R3:W-:Y:S01]  /*72c0*/  @P2 STG.E.U8 desc[UR18][R162.64], R5 ;  /* 0x00000005a2002986 */ /* 0x0007e2000c101112 */
[----:B-----5:R-:W-:-:S02]  /*72d0*/  PRMT R7, R25, 0x9910, RZ ;  /* 0x0000991019077816 */ /* 0x020fc400000000ff */
[----:B------:R-:W-:Y:S01]  /*72e0*/  PRMT R12, R37, 0x9910, RZ ;  /* 0x00009910250c7816 */ /* 0x000fe200000000ff */
[----:B------:R-:W-:Y:S01]  /*72f0*/  @P4 STG.E.U8 desc[UR18][R176.64], R25 ;  /* 0x00000019b0004986 */ /* 0x000fe2000c101112 */
[----:B0-----:R-:W-:Y:S01]  /*7300*/  ISETP.LT.AND P2, PT, R4, UR6, !P0 ;  /* 0x0000000604007c0c */ /* 0x001fe2000c741270 */
[----:B------:R-:W0:Y:S01]  /*7310*/  LDCU UR6, c[0x0][0x39c] ;  /* 0x00007380ff0677ac */ /* 0x000e220008000800 */
[----:B------:R-:W-:Y:S01]  /*7320*/  VIADD R4, R0, 0x1a ;  /* 0x0000001a00047836 */ /* 0x000fe20000000000 */
[----:B------:R-:W-:Y:S02]  /*7330*/  SHF.R.S32.HI R7, RZ, 0x8, R7 ;  /* 0x00000008ff077819 */ /* 0x000fe40000011407 */
[----:B------:R-:W-:Y:S02]  /*7340*/  F2FP.SATFINITE.E4M3.F32.PACK_AB_MERGE_C R39, R39, R38, RZ ;  /* 0x000000262727723e */ /* 0x000fe400048070ff */
[----:B-1----:R-:W-:Y:S01]  /*7350*/  ISETP.LT.AND P4, PT, R4, UR7, !P0 ;  /* 0x0000000704007c0c */ /* 0x002fe2000c781270 */
[----:B------:R-:W1:Y:S01]  /*7360*/  LDCU UR7, c[0x0][0x39c] ;  /* 0x00007380ff0777ac */ /* 0x000e620008000800 */
[----:B------:R-:W-:Y:S01]  /*7370*/  VIADD R4, R0, 0x1b ;  /* 0x0000001b00047836 */ /* 0x000fe20000000000 */
[----:B------:R5:W-:Y:S01]  /*7380*/  @P1 STG.E.U8 desc[UR18][R172.64], R7 ;  /* 0x00000007ac001986 */ /* 0x000be2000c101112 */
[----:B---3--:R-:W-:-:S02]  /*7390*/  PRMT R5, R27, 0x9910, RZ ;  /* 0x000099101b057816 */ /* 0x008fc400000000ff */
[----:B------:R-:W-:Y:S01]  /*73a0*/  F2FP.SATFINITE.E4M3.F32.PACK_AB_MERGE_C R41, R41, R40, RZ ;  /* 0x000000282929723e */ /* 0x000fe200048070ff */
[----:B------:R-:W-:Y:S01]  /*73b0*/  @P5 STG.E.U8 desc[UR18][R170.64], R27 ;  /* 0x0000001baa005986 */ /* 0x000fe2000c101112 */
[----:B--2---:R-:W-:Y:S01]  /*73c0*/  ISETP.LT.AND P1, PT, R4, UR4, !P0 ;  /* 0x0000000404007c0c */ /* 0x004fe2000c721270 */
[----:B------:R-:W2:Y:S01]  /*73d0*/  LDCU UR4, c[0x0][0x39c] ;  /* 0x00007380ff0477ac */ /* 0x000ea20008000800 */
[----:B------:R-:W-:Y:S01]  /*73e0*/  VIADD R4, R0, 0x1c ;  /* 0x0000001c00047836 */ /* 0x000fe20000000000 */
[----:B------:R-:W-:Y:S02]  /*73f0*/  SHF.R.S32.HI R5, RZ, 0x8, R5 ;  /* 0x00000008ff057819 */ /* 0x000fe40000011405 */
[----:B------:R-:W-:Y:S02]  /*7400*/  F2FP.SATFINITE.E4M3.F32.PACK_AB_MERGE_C R43, R43, R42, RZ ;  /* 0x0000002a2b2b723e */ /* 0x000fe400048070ff */
[----:B0-----:R-:W-:Y:S01]  /*7410*/  ISETP.LT.AND P5, PT, R4, UR6, !P0 ;  /* 0x0000000604007c0c */ /* 0x001fe2000c7a1270 */
[----:B------:R-:W0:Y:S01]  /*7420*/  LDCU UR6, c[0x0][0x39c] ;  /* 0x00007380ff0677ac */ /* 0x000e220008000800 */
[----:B------:R-:W-:Y:S01]  /*7430*/  VIADD R4, R0, 0x1d ;  /* 0x0000001d00047836 */ /* 0x000fe20000000000 */
[----:B------:R3:W-:Y:S01]  /*7440*/  @P3 STG.E.U8 desc[UR18][R180.64], R5 ;  /* 0x00000005b4003986 */ /* 0x0007e2000c101112 */
[----:B-----5:R-:W-:-:S02]  /*7450*/  PRMT R7, R29, 0x9910, RZ ;  /* 0x000099101d077816 */ /* 0x020fc400000000ff */
[----:B------:R-:W-:Y:S01]  /*7460*/  F2FP.SATFINITE.E4M3.F32.PACK_AB_MERGE_C R45, R45, R44, RZ ;  /* 0x0000002c2d2d723e */ /* 0x000fe200048070ff */
[----:B------:R-:W-:Y:S01]  /*7470*/  @P6 STG.E.U8 desc[UR18][R178.64], R29 ;  /* 0x0000001db2006986 */ /* 0x000fe2000c101112 */
[----:B-1----:R-:W-:Y:S01]  /*7480*/  ISETP.LT.AND P3, PT, R4, UR7, !P0 ;  /* 0x0000000704007c0c */ /* 0x002fe2000c761270 */
[----:B------:R-:W1:Y:S01]  /*7490*/  LDCU UR7, c[0x0][0x39c] ;  /* 0x00007380ff0777ac */ /* 0x000e620008000800 */
[----:B------:R-:W-:Y:S01]  /*74a0*/  VIADD R4, R0, 0x1e ;  /* 0x0000001e00047836 */ /* 0x000fe20000000000 */
[----:B------:R-:W-:Y:S02]  /*74b0*/  SHF.R.S32.HI R7, RZ, 0x8, R7 ;  /* 0x00000008ff077819 */ /* 0x000fe40000011407 */
[----:B------:R-:W-:Y:S02]  /*74c0*/  F2FP.SATFINITE.E4M3.F32.PACK_AB_MERGE_C R47, R47, R46, RZ ;  /* 0x0000002e2f2f723e */ /* 0x000fe400048070ff */
[----:B--2---:R-:W-:Y:S01]  /*74d0*/  ISETP.LT.AND P6, PT, R4, UR4, !P0 ;  /* 0x0000000404007c0c */ /* 0x004fe2000c7c1270 */
[----:B------:R-:W2:Y:S01]  /*74e0*/  LDCU UR4, c[0x0][0x39c] ;  /* 0x00007380ff0477ac */ /* 0x000ea20008000800 */
[----:B------:R-:W-:Y:S01]  /*74f0*/  VIADD R4, R0, 0x1f ;  /* 0x0000001f00047836 */ /* 0x000fe20000000000 */
[----:B------:R5:W-:Y:S01]  /*7500*/  @P2 STG.E.U8 desc[UR18][R174.64], R7 ;  /* 0x00000007ae002986 */ /* 0x000be2000c101112 */
[----:B---3--:R-:W-:-:S02]  /*7510*/  PRMT R5, R31, 0x9910, RZ ;  /* 0x000099101f057816 */ /* 0x008fc400000000ff */
[----:B------:R-:W-:Y:S01]  /*7520*/  F2FP.SATFINITE.E4M3.F32.PACK_AB_MERGE_C R49, R49, R48, RZ ;  /* 0x000000303131723e */ /* 0x000fe200048070ff */
[----:B------:R-:W-:Y:S01]  /*7530*/  @P4 STG.E.U8 desc[UR18][R184.64], R31 ;  /* 0x0000001fb8004986 */ /* 0x000fe2000c101112 */
[----:B0-----:R-:W-:Y:S01]  /*7540*/  ISETP.LT.AND P2, PT, R4, UR6, !P0 ;  /* 0x0000000604007c0c */ /* 0x001fe2000c741270 */
[----:B------:R-:W-:Y:S01]  /*7550*/  VIADD R4, R0, 0x20 ;  /* 0x0000002000047836 */ /* 0x000fe20000000000 */
[----:B------:R-:W0:Y:S01]  /*7560*/  LDCU UR6, c[0x0][0x39c] ;  /* 0x00007380ff0677ac */ /* 0x000e220008000800 */
[----:B------:R-:W-:Y:S02]  /*7570*/  SHF.R.S32.HI R5, RZ, 0x8, R5 ;  /* 0x00000008ff057819 */ /* 0x000fe40000011405 */
[----:B------:R-:W-:Y:S02]  /*7580*/  F2FP.SATFINITE.E4M3.F32.PACK_AB_MERGE_C R51, R51, R50, RZ ;  /* 0x000000323333723e */ /* 0x000fe400048070ff */
[----:B-1----:R-:W-:Y:S01]  /*7590*/  ISETP.LT.AND P4, PT, R4, UR7, !P0 ;  /* 0x0000000704007c0c */ /* 0x002fe2000c781270 */
[----:B------:R-:W1:Y:S01]  /*75a0*/  LDCU UR7, c[0x0][0x39c] ;  /* 0x00007380ff0777ac */ /* 0x000e620008000800 */
[----:B------:R-:W-:Y:S01]  /*75b0*/  VIADD R4, R0, 0x21 ;  /* 0x0000002100047836 */ /* 0x000fe20000000000 */
[----:B------:R3:W-:Y:S01]  /*75c0*/  @P1 STG.E.U8 desc[UR18][R182.64], R5 ;  /* 0x00000005b6001986 */ /* 0x0007e2000c101112 */
[----:B-----5:R-:W-:-:S02]  /*75d0*/  PRMT R7, R33, 0x9910, RZ ;  /* 0x0000991021077816 */ /* 0x020fc400000000ff */
[----:B------:R-:W-:Y:S01]  /*75e0*/  F2FP.SATFINITE.E4M3.F32.PACK_AB_MERGE_C R53, R53, R52, RZ ;  /* 0x000000343535723e */ /* 0x000fe200048070ff */
[----:B------:R-:W-:Y:S01]  /*75f0*/  @P5 STG.E.U8 desc[UR18][R190.64], R33 ;  /* 0x00000021be005986 */ /* 0x000fe2000c101112 */
[----:B--2---:R-:W-:Y:S01]  /*7600*/  ISETP.LT.AND P1, PT, R4, UR4, !P0 ;  /* 0x0000000404007c0c */ /* 0x004fe2000c721270 */
[----:B------:R-:W2:Y:S01]  /*7610*/  LDCU UR4, c[0x0][0x39c] ;  /* 0x00007380ff0477ac */ /* 0x000ea20008000800 */
[C---:B------:R-:W-:Y:S01]  /*7620*/  VIADD R4, R0.reuse, 0x22 ;  /* 0x0000002200047836 */ /* 0x040fe20000000000 */
[----:B------:R-:W-:Y:S02]  /*7630*/  SHF.R.S32.HI R7, RZ, 0x8, R7 ;  /* 0x00000008ff077819 */ /* 0x000fe40000011407 */
[----:B------:R-:W-:Y:S01]  /*7640*/  F2FP.SATFINITE.E4M3.F32.PACK_AB_MERGE_C R55, R55, R54, RZ ;  /* 0x000000363737723e */ /* 0x000fe200048070ff */
[----:B---3--:R-:W-:Y:S01]  /*7650*/  VIADD R5, R0, 0x23 ;  /* 0x0000002300057836 */ /* 0x008fe20000000000 */
[----:B0-----:R-:W-:Y:S01]  /*7660*/  ISETP.LT.AND P5, PT, R4, UR6, !P0 ;  /* 0x0000000604007c0c */ /* 0x001fe2000c7a1270 */
[----:B------:R0:W-:Y:S01]  /*7670*/  @P3 STG.E.U8 desc[UR18][R188.64], R7 ;  /* 0x00000007bc003986 */ /* 0x0001e2000c101112 */
[C---:B------:R-:W-:Y:S01]  /*7680*/  IADD3 R4, P3, PT, R192.reuse, R2, RZ ;  /* 0x00000002c0047210 */ /* 0x040fe20007f7e0ff */
[----:B------:R-:W3:Y:S01]  /*7690*/  LDCU UR6, c[0x0][0x39c] ;  /* 0x00007380ff0677ac */ /* 0x000ee20008000800 */
[----:B------:R-:W-:Y:S01]  /*76a0*/  F2FP.SATFINITE.E4M3.F32.PACK_AB_MERGE_C R57, R57, R56, RZ ;  /* 0x000000383939723e */ /* 0x000fe200048070ff */
[----:B------:R-:W-:Y:S01]  /*76b0*/  @P6 STG.E.U8 desc[UR18][R186.64], R35 ;  /* 0x00000023ba006986 */ /* 0x000fe2000c101112 */
[----:B-1----:R-:W-:Y:S01]  /*76c0*/  ISETP.LT.AND P6, PT, R5, UR7, !P0 ;  /* 0x0000000705007c0c */ /* 0x002fe2000c7c1270 */
[----:B------:R-:W1:Y:S01]  /*76d0*/  LDCU UR7, c[0x0][0x39c] ;  /* 0x00007380ff0777ac */ /* 0x000e620008000800 */
[C---:B------:R-:W-:Y:S01]  /*76e0*/  LEA.HI.X.SX32 R5, R192.reuse, R3, 0x1, P3 ;  /* 0x00000003c0057211 */ /* 0x040fe200018f0eff */
[----:B------:R-:W-:Y:S01]  /*76f0*/  VIADD R192, R192, UR5 ;  /* 0x00000005c0c07c36 */ /* 0x000fe20008000000 */
[----:B------:R-:W-:-:S02]  /*7700*/  F2FP.SATFINITE.E4M3.F32.PACK_AB_MERGE_C R59, R59, R58, RZ ;  /* 0x0000003a3b3b723e */ /* 0x000fc400048070ff */
[----:B--2---:R-:W-:Y:S01]  /*7710*/  ISETP.LT.AND P3, PT, R6, UR4, !P0 ;  /* 0x0000000406007c0c */ /* 0x004fe2000c761270 */
[----:B------:R2:W-:Y:S01]  /*7720*/  @P2 STG.E.U8 desc[UR18][R4.64], R11 ;  /* 0x0000000b04002986 */ /* 0x0005e2000c101112 */
[----:B------:R-:W5:Y:S01]  /*7730*/  LDCU UR4, c[0x0][0x39c] ;  /* 0x00007380ff0477ac */ /* 0x000f620008000800 */
[C---:B------:R-:W-:Y:S01]  /*7740*/  IADD3 R6, P2, PT, R192.reuse, R2, RZ ;  /* 0x00000002c0067210 */ /* 0x040fe20007f5e0ff */
[C---:B------:R-:W-:Y:S01]  /*7750*/  VIADD R10, R192.reuse, UR5 ;  /* 0x00000005c00a7c36 */ /* 0x040fe20008000000 */
[----:B------:R-:W-:Y:S02]  /*7760*/  F2FP.SATFINITE.E4M3.F32.PACK_AB_MERGE_C R61, R61, R60, RZ ;  /* 0x0000003c3d3d723e */ /* 0x000fe400048070ff */
[-C--:B0-----:R-:W-:Y:S02]  /*7770*/  LEA.HI.X.SX32 R7, R192, R3.reuse, 0x1, P2 ;  /* 0x00000003c0077211 */ /* 0x081fe400010f0eff */
[C---:B------:R-:W-:Y:S02]  /*7780*/  IADD3 R8, P2, PT, R10.reuse, R2, RZ ;  /* 0x000000020a087210 */ /* 0x040fe40007f5e0ff */
[----:B------:R-:W-:Y:S01]  /*7790*/  F2FP.SATFINITE.E4M3.F32.PACK_AB_MERGE_C R63, R63, R62, RZ ;  /* 0x0000003e3f3f723e */ /* 0x000fe200048070ff */
[----:B------:R0:W-:Y:S01]  /*77a0*/  @P4 STG.E.U8 desc[UR18][R6.64], R37 ;  /* 0x0000002506004986 */ /* 0x0001e2000c101112 */
[C---:B------:R-:W-:Y:S01]  /*77b0*/  LEA.HI.X.SX32 R9, R10.reuse, R3, 0x1, P2 ;  /* 0x000000030a097211 */ /* 0x040fe200010f0eff */
[----:B------:R-:W-:Y:S01]  /*77c0*/  VIADD R10, R10, UR5 ;  /* 0x000000050a0a7c36 */ /* 0x000fe20008000000 */
[----:B--2---:R-:W-:Y:S01]  /*77d0*/  SHF.R.S32.HI R11, RZ, 0x8, R12 ;  /* 0x00000008ff0b7819 */ /* 0x004fe2000001140c */
[C---:B------:R-:W-:Y:S01]  /*77e0*/  VIADD R5, R0.reuse, 0x26 ;  /* 0x0000002600057836 */ /* 0x040fe20000000000 */
[----:B------:R-:W-:Y:S01]  /*77f0*/  F2FP.SATFINITE.E4M3.F32.PACK_AB_MERGE_C R65, R65, R64, RZ ;  /* 0x000000404141723e */ /* 0x000fe200048070ff */
[----:B------:R-:W-:Y:S01]  /*7800*/  VIADD R12, R0, 0x27 ;  /* 0x00000027000c7836 */ /* 0x000fe20000000000 */
[----:B------:R-:W-:Y:S01]  /*7810*/  F2FP.SATFINITE.E4M3.F32.PACK_AB_MERGE_C R67, R67, R66, RZ ;  /* 0x000000424343723e */ /* 0x000fe200048070ff */
[----:B------:R2:W-:Y:S01]  /*7820*/  @P1 STG.E.U8 desc[UR18][R8.64], R11 ;  /* 0x0000000b08001986 */ /* 0x0005e2000c101112 */
[----:B------:R-:W-:-:S02]  /*7830*/  IADD3 R4, P1, PT, R10, R2, RZ ;  /* 0x000000020a047210 */ /* 0x000fc40007f3e0ff */
[----:B-----5:R-:W-:Y:S01]  /*7840*/  ISETP.LT.AND P2, PT, R13, UR4, !P0 ;  /* 0x000000040d007c0c */ /* 0x020fe2000c741270 */
[----:B------:R-:W5:Y:S01]  /*7850*/  LDCU UR4, c[0x0][0x39c] ;  /* 0x00007380ff0477ac */ /* 0x000f620008000800 */
[----:B---3--:R-:W-:Y:S02]  /*7860*/  ISETP.LT.AND P4, PT, R5, UR6, !P0 ;  /* 0x0000000605007c0c */ /* 0x008fe4000c781270 */
[CC--:B------:R-:W-:Y:S01]  /*7870*/  LEA.HI.X.SX32 R5, R10.reuse, R3.reuse, 0x1, P1 ;  /* 0x000000030a057211 */ /* 0x0c0fe200008f0eff */
[----:B------:R-:W-:Y:S01]  /*7880*/  VIADD R10, R10, UR5 ;  /* 0x000000050a0a7c36 */ /* 0x000fe20008000000 */
[----:B------:R-:W-:Y:S01]  /*7890*/  PRMT R13, R39, 0x9910, RZ ;  /* 0x00009910270d7816 */ /* 0x000fe200000000ff */
[----:B------:R-:W3:Y:S01]  /*78a0*/  LDCU UR6, c[0x0][0x39c] ;  /* 0x00007380ff0677ac */ /* 0x000ee20008000800 */
[----:B-1----:R-:W-:Y:S01]  /*78b0*/  ISETP.LT.AND P1, PT, R12, UR7, !P0 ;  /* 0x000000070c007c0c */ /* 0x002fe2000c721270 */
[----:B------:R1:W-:Y:S01]  /*78c0*/  @P5 STG.E.U8 desc[UR18][R4.64], R39 ;  /* 0x0000002704005986 */ /* 0x0003e2000c101112 */
[CC--:B0-----:R-:W-:Y:S01]  /*78d0*/  IADD3 R6, P5, PT, R10.reuse, R2.reuse, RZ ;  /* 0x000000020a067210 */ /* 0x0c1fe20007fbe0ff */
[C---:B--2---:R-:W-:Y:S01]  /*78e0*/  VIADD R11, R10.reuse, UR5 ;  /* 0x000000050a0b7c36 */ /* 0x044fe20008000000 */
[----:B------:R-:W-:Y:S01]  /*78f0*/  SHF.R.S32.HI R13, RZ, 0x8, R13 ;  /* 0x00000008ff0d7819 */ /* 0x000fe2000001140d */
[----:B------:R-:W0:Y:S01]  /*7900*/  LDCU UR7, c[0x0][0x39c] ;  /* 0x00007380ff0777ac */ /* 0x000e220008000800 */
[-C--:B------:R-:W-:Y:S01]  /*7910*/  LEA.HI.X.SX32 R7, R10, R3.reuse, 0x1, P5 ;  /* 0x000000030a077211 */ /* 0x080fe200028f0eff */
[C---:B------:R-:W-:Y:S01]  /*7920*/  VIADD R10, R0.reuse, 0x28 ;  /* 0x00000028000a7836 */ /* 0x040fe20000000000 */
[----:B------:R-:W-:Y:S01]  /*7930*/  IADD3 R8, P5, PT, R11, R2, RZ ;  /* 0x000000020b087210 */ /* 0x000fe20007fbe0ff */
[----:B------:R-:W-:Y:S01]  /*7940*/  VIADD R12, R0, 0x29 ;  /* 0x00000029000c7836 */ /* 0x000fe20000000000 */
[----:B------:R-:W-:Y:S01]  /*7950*/  F2FP.SATFINITE.E4M3.F32.PACK_AB_MERGE_C R69, R69, R68, RZ ;  /* 0x000000444545723e */ /* 0x000fe200048070ff */
[----:B------:R2:W-:Y:S01]  /*7960*/  @P6 STG.E.U8 desc[UR18][R6.64], R13 ;  /* 0x0000000d06006986 */ /* 0x0005e2000c101112 */
[C---:B------:R-:W-:Y:S01]  /*7970*/  LEA.HI.X.SX32 R9, R11.reuse, R3, 0x1, P5 ;  /* 0x000000030b097211 */ /* 0x040fe200028f0eff */
[----:B------:R-:W-:Y:S01]  /*7980*/  VIADD R11, R11, UR5 ;  /* 0x000000050b0b7c36 */ /* 0x000fe20008000000 */
[----:B-----5:R-:W-:Y:S01]  /*7990*/  ISETP.LT.AND P5, PT, R10, UR4, !P0 ;  /* 0x000000040a007c0c */ /* 0x020fe2000c7a1270 */
[----:B------:R-:W5:Y:S01]  /*79a0*/  LDCU UR4, c[0x0][0x39c] ;  /* 0x00007380ff0477ac */ /* 0x000f620008000800 */
[----:B------:R-:W-:Y:S01]  /*79b0*/  PRMT R10, R41, 0x9910, RZ ;  /* 0x00009910290a7816 */ /* 0x000fe200000000ff */
[----:B------:R0:W-:Y:S01]  /*79c0*/  @P3 STG.E.U8 desc[UR18][R8.64], R41 ;  /* 0x0000002908003986 */ /* 0x0001e2000c101112 */
[----:B-1----:R-:W-:-:S02]  /*79d0*/  IADD3 R4, P3, PT, R11, R2, RZ ;  /* 0x000000020b047210 */ /* 0x002fc40007f7e0ff */
[----:B------:R-:W-:Y:S02]  /*79e0*/  F2FP.SATFINITE.E4M3.F32.PACK_AB_MERGE_C R71, R71, R70, RZ ;  /* 0x000000464747723e */ /* 0x000fe400048070ff */
[CC--:B------:R-:W-:Y:S01]  /*79f0*/  LEA.HI.X.SX32 R5, R11.reuse, R3.reuse, 0x1, P3 ;  /* 0x000000030b057211 */ /* 0x0c0fe200018f0eff */
[----:B------:R-:W-:Y:S01]  /*7a00*/  VIADD R11, R11, UR5 ;  /* 0x000000050b0b7c36 */ /* 0x000fe20008000000 */
[----:B--2---:R-:W-:Y:S02]  /*7a10*/  SHF.R.S32.HI R13, RZ, 0x8, R10 ;  /* 0x00000008ff0d7819 */ /* 0x004fe4000001140a */
[----:B---3--:R-:W-:Y:S01]  /*7a20*/  ISETP.LT.AND P3, PT, R12, UR6, !P0 ;  /* 0x000000060c007c0c */ /* 0x008fe2000c761270 */
[----:B------:R-:W1:Y:S01]  /*7a30*/  LDCU UR6, c[0x0][0x39c] ;  /* 0x00007380ff0677ac */ /* 0x000e620008000800 */
[C---:B------:R-:W-:Y:S01]  /*7a40*/  VIADD R10, R11.reuse, UR5 ;  /* 0x000000050b0a7c36 */ /* 0x040fe20008000000 */
[----:B------:R2:W-:Y:S01]  /*7a50*/  @P2 STG.E.U8 desc[UR18][R4.64], R13 ;  /* 0x0000000d04002986 */ /* 0x0005e2000c101112 */
[----:B------:R-:W-:Y:S01]  /*7a60*/  IADD3 R6, P2, PT, R11, R2, RZ ;  /* 0x000000020b067210 */ /* 0x000fe20007f5e0ff */
[C---:B0-----:R-:W-:Y:S01]  /*7a70*/  VIADD R8, R0.reuse, 0x2a ;  /* 0x0000002a00087836 */ /* 0x041fe20000000000 */
[----:B------:R-:W-:Y:S01]  /*7a80*/  PRMT R12, R43, 0x9910, RZ ;  /* 0x000099102b0c7816 */ /* 0x000fe200000000ff */
[----:B------:R-:W-:Y:S01]  /*7a90*/  VIADD R9, R0, 0x2b ;  /* 0x0000002b00097836 */ /* 0x000fe20000000000 */
[----:B------:R-:W-:-:S02]  /*7aa0*/  LEA.HI.X.SX32 R7, R11, R3, 0x1, P2 ;  /* 0x000000030b077211 */ /* 0x000fc400010f0eff */
[----:B-----5:R-:W-:Y:S01]  /*7ab0*/  ISETP.LT.AND P2, PT, R8, UR4, !P0 ;  /* 0x0000000408007c0c */ /* 0x020fe2000c741270 */
[----:B------:R-:W-:Y:S01]  /*7ac0*/  IMAD.MOV.U32 R11, RZ, RZ, R12 ;  /* 0x000000ffff0b7224 */ /* 0x000fe200078e000c */
[C---:B------:R-:W-:Y:S01]  /*7ad0*/  IADD3 R8, P6, PT, R10.reuse, R2, RZ ;  /* 0x000000020a087210 */ /* 0x040fe20007fde0ff */
[----:B------:R0:W-:Y:S01]  /*7ae0*/  @P4 STG.E.U8 desc[UR18][R6.64], R43 ;  /* 0x0000002b06004986 */ /* 0x0001e2000c101112 */
[----:B------:R-:W-:Y:S01]  /*7af0*/  ISETP.LT.AND P4, PT, R9, UR7, !P0 ;  /* 0x0000000709007c0c */ /* 0x000fe2000c781270 */
[----:B------:R-:W3:Y:S01]  /*7b00*/  LDCU UR4, c[0x0][0x39c] ;  /* 0x00007380ff0477ac */ /* 0x000ee20008000800 */
[C---:B------:R-:W-:Y:S01]  /*7b10*/  LEA.HI.X.SX32 R9, R10.reuse, R3, 0x1, P6 ;  /* 0x000000030a097211 */ /* 0x040fe200030f0eff */
[----:B------:R-:W-:Y:S01]  /*7b20*/  VIADD R10, R10, UR5 ;  /* 0x000000050a0a7c36 */ /* 0x000fe20008000000 */
[----:B------:R-:W-:Y:S01]  /*7b30*/  SHF.R.S32.HI R11, RZ, 0x8, R11 ;  /* 0x00000008ff0b7819 */ /* 0x000fe2000001140b */
[----:B--2---:R-:W-:Y:S01]  /*7b40*/  VIADD R5, R0, 0x2c ;  /* 0x0000002c00057836 */ /* 0x004fe20000000000 */
[----:B------:R-:W2:Y:S01]  /*7b50*/  LDCU UR7, c[0x0][0x39c] ;  /* 0x00007380ff0777ac */ /* 0x000ea20008000800 */
[----:B------:R-:W-:-:S02]  /*7b60*/  PRMT R13, R45, 0x9910, RZ ;  /* 0x000099102d0d7816 */ /* 0x000fc400000000ff */
[-C--:B------:R-:W-:Y:S01]  /*7b70*/  IADD3 R4, P6, PT, R10, R2.reuse, RZ ;  /* 0x000000020a047210 */ /* 0x080fe20007fde0ff */
[----:B------:R5:W-:Y:S01]  /*7b80*/  @P1 STG.E.U8 desc[UR18][R8.64], R11 ;  /* 0x0000000b08001986 */ /* 0x000be2000c101112 */
[----:B-1----:R-:W-:Y:S01]  /*7b90*/  ISETP.LT.AND P1, PT, R5, UR6, !P0 ;  /* 0x0000000605007c0c */ /* 0x002fe2000c721270 */
[----:B0-----:R-:W-:Y:S01]  /*7ba0*/  VIADD R7, R0, 0x2d ;  /* 0x0000002d00077836 */ /* 0x001fe20000000000 */
[C---:B------:R-:W-:Y:S01]  /*7bb0*/  LEA.HI.X.SX32 R5, R10.reuse, R3, 0x1, P6 ;  /* 0x000000030a057211 */ /* 0x040fe200030f0eff */
[----:B------:R-:W-:Y:S01]  /*7bc0*/  VIADD R10, R10, UR5 ;  /* 0x000000050a0a7c36 */ /* 0x000fe20008000000 */
[----:B------:R-:W0:Y:S01]  /*7bd0*/  LDCU UR6, c[0x0][0x39c] ;  /* 0x00007380ff0677ac */ /* 0x000e220008000800 */
[----:B------:R-:W-:Y:S02]  /*7be0*/  SHF.R.S32.HI R13, RZ, 0x8, R13 ;  /* 0x00000008ff0d7819 */ /* 0x000fe4000001140d */
[----:B------:R1:W-:Y:S01]  /*7bf0*/  @P5 STG.E.U8 desc[UR18][R4.64], R45 ;  /* 0x0000002d04005986 */ /* 0x0003e2000c101112 */
[----:B------:R-:W-:-:S02]  /*7c00*/  IADD3 R6, P6, PT, R10, R2, RZ ;  /* 0x000000020a067210 */ /* 0x000fc40007fde0ff */
[----:B---3--:R-:W-:Y:S01]  /*7c10*/  ISETP.LT.AND P5, PT, R7, UR4, !P0 ;  /* 0x0000000407007c0c */ /* 0x008fe2000c7a1270 */
[C---:B-----5:R-:W-:Y:S01]  /*7c20*/  VIADD R11, R10.reuse, UR5 ;  /* 0x000000050a0b7c36 */ /* 0x060fe20008000000 */
[-C--:B------:R-:W-:Y:S01]  /*7c30*/  LEA.HI.X.SX32 R7, R10, R3.reuse, 0x1, P6 ;  /* 0x000000030a077211 */ /* 0x080fe200030f0eff */
[C---:B------:R-:W-:Y:S01]  /*7c40*/  VIADD R9, R0.reuse, 0x2e ;  /* 0x0000002e00097836 */ /* 0x040fe20000000000 */
[----:B------:R-:W3:Y:S01]  /*7c50*/  LDCU UR4, c[0x0][0x39c] ;  /* 0x00007380ff0477ac */ /* 0x000ee20008000800 */
[----:B------:R-:W-:Y:S01]  /*7c60*/  VIADD R10, R0, 0x2f ;  /* 0x0000002f000a7836 */ /* 0x000fe20000000000 */
[----:B------:R-:W-:Y:S01]  /*7c70*/  IADD3 R8, P6, PT, R11, R2, RZ ;  /* 0x000000020b087210 */ /* 0x000fe20007fde0ff */
[----:B------:R5:W-:Y:S01]  /*7c80*/  @P3 STG.E.U8 desc[UR18][R6.64], R13 ;  /* 0x0000000d06003986 */ /* 0x000be2000c101112 */
[----:B--2---:R-:W-:Y:S01]  /*7c90*/  ISETP.LT.AND P3, PT, R9, UR7, !P0 ;  /* 0x0000000709007c0c */ /* 0x004fe2000c761270 */
[----:B------:R-:W2:Y:S01]  /*7ca0*/  LDCU UR7, c[0x0][0x39c] ;  /* 0x00007380ff0777ac */ /* 0x000ea20008000800 */
[C---:B------:R-:W-:Y:S01]  /*7cb0*/  LEA.HI.X.SX32 R9, R11.reuse, R3, 0x1, P6 ;  /* 0x000000030b097211 */ /* 0x040fe200030f0eff */
[----:B------:R-:W-:Y:S01]  /*7cc0*/  VIADD R11, R11, UR5 ;  /* 0x000000050b0b7c36 */ /* 0x000fe20008000000 */
[----:B-1----:R-:W-:-:S02]  /*7cd0*/  PRMT R5, R47, 0x9910, RZ ;  /* 0x000099102f057816 */ /* 0x002fc400000000ff */
[----:B0-----:R-:W-:Y:S01]  /*7ce0*/  ISETP.LT.AND P6, PT, R10, UR6, !P0 ;  /* 0x000000060a007c0c */ /* 0x001fe2000c7c1270 */
[----:B------:R0:W-:Y:S01]  /*7cf0*/  @P2 STG.E.U8 desc[UR18][R8.64], R47 ;  /* 0x0000002f08002986 */ /* 0x0001e2000c101112 */
[CC--:B------:R-:W-:Y:S01]  /*7d00*/  IADD3 R4, P2, PT, R11.reuse, R2.reuse, RZ ;  /* 0x000000020b047210 */ /* 0x0c0fe20007f5e0ff */
[C---:B------:R-:W-:Y:S01]  /*7d10*/  VIADD R10, R11.reuse, UR5 ;  /* 0x000000050b0a7c36 */ /* 0x040fe20008000000 */
[----:B------:R-:W1:Y:S01]  /*7d20*/  LDCU UR6, c[0x0][0x39c] ;  /* 0x00007380ff0677ac */ /* 0x000e620008000800 */
[----:B-----5:R-:W-:Y:S01]  /*7d30*/  IMAD.MOV.U32 R13, RZ, RZ, R5 ;  /* 0x000000ffff0d7224 */ /* 0x020fe200078e0005 */
[----:B------:R-:W-:Y:S01]  /*7d40*/  LEA.HI.X.SX32 R5, R11, R3, 0x1, P2 ;  /* 0x000000030b057211 */ /* 0x000fe200010f0eff */
[----:B------:R-:W-:Y:S01]  /*7d50*/  VIADD R11, R0, 0x30 ;  /* 0x00000030000b7836 */ /* 0x000fe20000000000 */
[----:B------:R-:W-:Y:S02]  /*7d60*/  IADD3 R6, P2, PT, R10, R2, RZ ;  /* 0x000000020a067210 */ /* 0x000fe40007f5e0ff */
[----:B------:R-:W-:-:S02]  /*7d70*/  SHF.R.S32.HI R13, RZ, 0x8, R13 ;  /* 0x00000008ff0d7819 */ /* 0x000fc4000001140d */
[CC--:B------:R-:W-:Y:S01]  /*7d80*/  LEA.HI.X.SX32 R7, R10.reuse, R3.reuse, 0x1, P2 ;  /* 0x000000030a077211 */ /* 0x0c0fe200010f0eff */
[----:B------:R-:W-:Y:S01]  /*7d90*/  VIADD R10, R10, UR5 ;  /* 0x000000050a0a7c36 */ /* 0x000fe20008000000 */
[----:B------:R-:W-:Y:S01]  /*7da0*/  PRMT R12, R49, 0x9910, RZ ;  /* 0x00009910310c7816 */ /* 0x000fe200000000ff */
[----:B------:R5:W-:Y:S01]  /*7db0*/  @P4 STG.E.U8 desc[UR18][R4.64], R13 ;  /* 0x0000000d04004986 */ /* 0x000be2000c101112 */
[----:B---3--:R-:W-:Y:S01]  /*7dc0*/  ISETP.LT.AND P4, PT, R11, UR4, !P0 ;  /* 0x000000040b007c0c */ /* 0x008fe2000c781270 */
[----:B------:R-:W3:Y:S01]  /*7dd0*/  LDCU UR4, c[0x0][0x39c] ;  /* 0x00007380ff0477ac */ /* 0x000ee20008000800 */
[C---:B------:R-:W-:Y:S01]  /*7de0*/  VIADD R11, R10.reuse, UR5 ;  /* 0x000000050a0b7c36 */ /* 0x040fe20008000000 */
[----:B------:R2:W-:Y:S01]  /*7df0*/  @P1 STG.E.U8 desc[UR18][R6.64], R49 ;  /* 0x0000003106001986 */ /* 0x0005e2000c101112 */
[----:B0-----:R-:W-:Y:S02]  /*7e00*/  IADD3 R8, P1, PT, R10, R2, RZ ;  /* 0x000000020a087210 */ /* 0x001fe40007f3e0ff */
[----:B-1----:R-:W-:Y:S01]  /*7e10*/  ISETP.LT.AND P2, PT, R14, UR6, !P0 ;  /* 0x000000060e007c0c */ /* 0x002fe2000c741270 */
[----:B------:R-:W0:Y:S01]  /*7e20*/  LDCU UR6, c[0x0][0x39c] ;  /* 0x00007380ff0677ac */ /* 0x000e220008000800 */
[-C--:B------:R-:W-:Y:S01]  /*7e30*/  LEA.HI.X.SX32 R9, R10, R3.reuse, 0x1, P1 ;  /* 0x000000030a097211 */ /* 0x080fe200008f0eff */
[C---:B------:R-:W-:Y:S01]  /*7e40*/  VIADD R14, R0.reuse, 0x43 ;  /* 0x00000043000e7836 */ /* 0x040fe20000000000 */
[----:B------:R-:W-:Y:S01]  /*7e50*/  F2FP.SATFINITE.E4M3.F32.PACK_AB_MERGE_C R73, R73, R72, RZ ;  /* 0x000000484949723e */ /* 0x000fe200048070ff */
[C---:B-----5:R-:W-:Y:S01]  /*7e60*/  VIADD R5, R0.reuse, 0x32 ;  /* 0x0000003200057836 */ /* 0x060fe20000000000 */
[----:B------:R-:W-:Y:S01]  /*7e70*/  SHF.R.S32.HI R13, RZ, 0x8, R12 ;  /* 0x00000008ff0d7819 */ /* 0x000fe2000001140c */
[C---:B------:R-:W-:Y:S01]  /*7e80*/  VIADD R12, R0.reuse, 0x36 ;  /* 0x00000036000c7836 */ /* 0x040fe20000000000 */
[----:B------:R-:W-:Y:S01]  /*7e90*/  IADD3 R4, P1, PT, R11, R2, RZ ;  /* 0x000000020b047210 */ /* 0x000fe20007f3e0ff */
[----:B--2---:R-:W-:Y:S01]  /*7ea0*/  VIADD R6, R0, 0x33 ;  /* 0x0000003300067836 */ /* 0x004fe20000000000 */
[----:B------:R-:W-:Y:S01]  /*7eb0*/  PRMT R7, R51, 0x9910, RZ ;  /* 0x0000991033077816 */ /* 0x000fe200000000ff */
[----:B------:R1:W-:Y:S01]  /*7ec0*/  @P5 STG.E.U8 desc[UR18][R8.64], R13 ;  /* 0x0000000d08005986 */ /* 0x0003e2000c101112 */
[----:B------:R-:W-:Y:S01]  /*7ed0*/  ISETP.LT.AND P5, PT, R5, UR7, !P0 ;  /* 0x0000000705007c0c */ /* 0x000fe2000c7a1270 */
[----:B------:R-:W2:Y:S01]  /*7ee0*/  LDCU UR7, c[0x0][0x39c] ;  /* 0x00007380ff0777ac */ /* 0x000ea20008000800 */
[CC--:B------:R-:W-:Y:S01]  /*7ef0*/  LEA.HI.X.SX32 R5, R11.reuse, R3.reuse, 0x1, P1 ;  /* 0x000000030b057211 */ /* 0x0c0fe200008f0eff */
[----:B------:R-:W-:Y:S01]  /*7f00*/  VIADD R11, R11, UR5 ;  /* 0x000000050b0b7c36 */ /* 0x000fe20008000000 */
[----:B---3--:R-:W-:Y:S01]  /*7f10*/  ISETP.LT.AND P1, PT, R6, UR4, !P0 ;  /* 0x0000000406007c0c */ /* 0x008fe2000c721270 */
[----:B------:R-:W3:Y:S01]  /*7f20*/  LDCU UR4, c[0x0][0x39c] ;  /* 0x00007380ff0477ac */ /* 0x000ee20008000800 */
[----:B------:R-:W-:Y:S01]  /*7f30*/  F2FP.SATFINITE.E4M3.F32.PACK_AB_MERGE_C R75, R75, R74, RZ ;  /* 0x0000004a4b4b723e */ /* 0x000fe200048070ff */
[----:B------:R5:W-:Y:S01]  /*7f40*/  @P3 STG.E.U8 desc[UR18][R4.64], R51 ;  /* 0x0000003304003986 */ /* 0x000be2000c101112 */
[C---:B------:R-:W-:Y:S01]  /*7f50*/  IADD3 R6, P3, PT, R11.reuse, R2, RZ ;  /* 0x000000020b067210 */ /* 0x040fe20007f7e0ff */
[----:B------:R-:W-:Y:S01]  /*7f60*/  VIADD R10, R11, UR5 ;  /* 0x000000050b0a7c36 */ /* 0x000fe20008000000 */
[----:B------:R-:W-:Y:S01]  /*7f70*/  F2FP.SATFINITE.E4M3.F32.PACK_AB_MERGE_C R77, R77, R76, RZ ;  /* 0x0000004c4d4d723e */ /* 0x000fe200048070ff */
[----:B-1----:R-:W-:Y:S01]  /*7f80*/  IMAD.MOV.U32 R9, RZ, RZ, R7 ;  /* 0x000000ffff097224 */ /* 0x002fe200078e0007 */
[----:B------:R-:W-:-:S02]  /*7f90*/  LEA.HI.X.SX32 R7, R11, R3, 0x1, P3 ;  /* 0x000000030b077211 */ /* 0x000fc400018f0eff */
[CC--:B------:R-:W-:Y:S02]  /*7fa0*/  IADD3 R8, P3, PT, R10.reuse, R2.reuse, RZ ;  /* 0x000000020a087210 */ /* 0x0c0fe40007f7e0ff */
[----:B------:R-:W-:Y:S02]  /*7fb0*/  SHF.R.S32.HI R11, RZ, 0x8, R9 ;  /* 0x00000008ff0b7819 */ /* 0x000fe40000011409 */
[----:B------:R-:W-:Y:S01]  /*7fc0*/  LEA.HI.X.SX32 R9, R10, R3, 0x1, P3 ;  /* 0x000000030a097211 */ /* 0x000fe200018f0eff */
[----:B-----5:R-:W-:Y:S01]  /*7fd0*/  VIADD R4, R0, 0x34 ;  /* 0x0000003400047836 */ /* 0x020fe20000000000 */
[----:B------:R-:W-:Y:S01]  /*7fe0*/  PRMT R13, R53, 0x9910, RZ ;  /* 0x00009910350d7816 */ /* 0x000fe200000000ff */
[----:B------:R-:W-:Y:S01]  /*7ff0*/  VIADD R10, R10, UR5 ;  /* 0x000000050a0a7c36 */ /* 0x000fe20008000000 */
[----:B------:R1:W-:Y:S01]  /*8000*/  @P6 STG.E.U8 desc[UR18][R6.64], R11 ;  /* 0x0000000b06006986 */ /* 0x0003e2000c101112 */
[----:B------:R-:W-:Y:S01]  /*8010*/  VIADD R5, R0, 0x35 ;  /* 0x0000003500057836 */ /* 0x000fe20000000000 */
[----:B---3--:R-:W-:Y:S01]  /*8020*/  ISETP.LT.AND P3, PT, R4, UR4, !P0 ;  /* 0x0000000404007c0c */ /* 0x008fe2000c761270 */
[----:B------:R-:W3:Y:S01]  /*8030*/  LDCU UR4, c[0x0][0x39c] ;  /* 0x00007380ff0477ac */ /* 0x000ee20008000800 */
[----:B------:R5:W-:Y:S01]  /*8040*/  @P4 STG.E.U8 desc[UR18][R8.64], R53 ;  /* 0x0000003508004986 */ /* 0x000be2000c101112 */
[----:B------:R-:W-:-:S02]  /*8050*/  IADD3 R4, P4, PT, R10, R2, RZ ;  /* 0x000000020a047210 */ /* 0x000fc40007f9e0ff */
[----:B0-----:R-:W-:Y:S01]  /*8060*/  ISETP.LT.AND P6, PT, R5, UR6, !P0 ;  /* 0x0000000605007c0c */ /* 0x001fe2000c7c1270 */
[----:B------:R-:W0:Y:S01]  /*8070*/  LDCU UR6, c[0x0][0x39c] ;  /* 0x00007380ff0677ac */ /* 0x000e220008000800 */
[C---:B------:R-:W-:Y:S01]  /*8080*/  LEA.HI.X.SX32 R5, R10.reuse, R3, 0x1, P4 ;  /* 0x000000030a057211 */ /* 0x040fe200020f0eff */
[----:B------:R-:W-:Y:S01]  /*8090*/  VIADD R10, R10, UR5 ;  /* 0x000000050a0a7c36 */ /* 0x000fe20008000000 */
[----:B------:R-:W-:Y:S02]  /*80a0*/  SHF.R.S32.HI R13, RZ, 0x8, R13 ;  /* 0x00000008ff0d7819 */ /* 0x000fe4000001140d */
[----:B--2---:R-:W-:Y:S01]  /*80b0*/  ISETP.LT.AND P4, PT, R12, UR7, !P0 ;  /* 0x000000070c007c0c */ /* 0x004fe2000c781270 */
[C---:B-1----:R-:W-:Y:S01]  /*80c0*/  VIADD R11, R10.reuse, UR5 ;  /* 0x000000050a0b7c36 */ /* 0x042fe20008000000 */
[----:B------:R-:W1:Y:S01]  /*80d0*/  LDCU UR7, c[0x0][0x39c] ;  /* 0x00007380ff0777ac */ /* 0x000e620008000800 */
[----:B------:R2:W-:Y:S01]  /*80e0*/  @P2 STG.E.U8 desc[UR18][R4.64], R13 ;  /* 0x0000000d04002986 */ /* 0x0005e2000c101112 */
[----:B------:R-:W-:Y:S01]  /*80f0*/  IADD3 R6, P2, PT, R10, R2, RZ ;  /* 0x000000020a067210 */ /* 0x000fe20007f5e0ff */
[----:B------:R-:W-:Y:S01]  /*8100*/  VIADD R12, R0, 0x37 ;  /* 0x00000037000c7836 */ /* 0x000fe20000000000 */
[----:B-----5:R-:W-:-:S02]  /*8110*/  PRMT R9, R55, 0x9910, RZ ;  /* 0x0000991037097816 */ /* 0x020fc400000000ff */
[-C--:B------:R-:W-:Y:S02]  /*8120*/  LEA.HI.X.SX32 R7, R10, R3.reuse, 0x1, P2 ;  /* 0x000000030a077211 */ /* 0x080fe400010f0eff */
[----:B------:R-:W-:Y:S01]  /*8130*/  IADD3 R8, P2, PT, R11, R2, RZ ;  /* 0x000000020b087210 */ /* 0x000fe20007f5e0ff */
[----:B------:R-:W-:Y:S01]  /*8140*/  IMAD.MOV.U32 R10, RZ, RZ, R9 ;  /* 0x000000ffff0a7224 */ /* 0x000fe200078e0009 */
[----:B------:R-:W-:Y:S01]  /*8150*/  F2FP.SATFINITE.E4M3.F32.PACK_AB_MERGE_C R79, R79, R78, RZ ;  /* 0x0000004e4f4f723e */ /* 0x000fe200048070ff */
[----:B------:R5:W-:Y:S01]  /*8160*/  @P5 STG.E.U8 desc[UR18][R6.64], R55 ;  /* 0x0000003706005986 */ /* 0x000be2000c101112 */
[CC--:B------:R-:W-:Y:S01]  /*8170*/  LEA.HI.X.SX32 R9, R11.reuse, R3.reuse, 0x1, P2 ;  /* 0x000000030b097211 */ /* 0x0c0fe200010f0eff */
[----:B------:R-:W-:Y:S01]  /*8180*/  VIADD R11, R11, UR5 ;  /* 0x000000050b0b7c36 */ /* 0x000fe20008000000 */
[----:B--2---:R-:W-:Y:S01]  /*8190*/  SHF.R.S32.HI R13, RZ, 0x8, R10 ;  /* 0x00000008ff0d7819 */ /* 0x004fe2000001140a */
[----:B------:R-:W-:Y:S01]  /*81a0*/  VIADD R5, R0, 0x38 ;  /* 0x0000003800057836 */ /* 0x000fe20000000000 */
[----:B---3--:R-:W-:Y:S01]  /*81b0*/  ISETP.LT.AND P2, PT, R12, UR4, !P0 ;  /* 0x000000040c007c0c */ /* 0x008fe2000c741270 */
[C---:B------:R-:W-:Y:S01]  /*81c0*/  VIADD R10, R0.reuse, 0x39 ;  /* 0x00000039000a7836 */ /* 0x040fe20000000000 */
[----:B------:R-:W2:Y:S01]  /*81d0*/  LDCU UR4, c[0x0][0x39c] ;  /* 0x00007380ff0477ac */ /* 0x000ea20008000800 */
[----:B------:R3:W-:Y:S01]  /*81e0*/  @P1 STG.E.U8 desc[UR18][R8.64], R13 ;  /* 0x0000000d08001986 */ /* 0x0007e2000c101112 */
[----:B------:R-:W-:Y:S01]  /*81f0*/  IADD3 R4, P1, PT, R11, R2, RZ ;  /* 0x000000020b047210 */ /* 0x000fe20007f3e0ff */
[----:B------:R-:W-:Y:S01]  /*8200*/  VIADD R12, R0, 0x3a ;  /* 0x0000003a000c7836 */ /* 0x000fe20000000000 */
[----:B0-----:R-:W-:Y:S01]  /*8210*/  ISETP.LT.AND P5, PT, R5, UR6, !P0 ;  /* 0x0000000605007c0c */ /* 0x001fe2000c7a1270 */
[----:B------:R-:W0:Y:S01]  /*8220*/  LDCU UR6, c[0x0][0x39c] ;  /* 0x00007380ff0677ac */ /* 0x000e220008000800 */
[C---:B------:R-:W-:Y:S01]  /*8230*/  LEA.HI.X.SX32 R5, R11.reuse, R3, 0x1, P1 ;  /* 0x000000030b057211 */ /* 0x040fe200008f0eff */
[----:B------:R-:W-:Y:S01]  /*8240*/  VIADD R11, R11, UR5 ;  /* 0x000000050b0b7c36 */ /* 0x000fe20008000000 */
[----:B-----5:R-:W-:-:S02]  /*8250*/  PRMT R7, R57, 0x9910, RZ ;  /* 0x0000991039077816 */ /* 0x020fc400000000ff */
[----:B-1----:R-:W-:Y:S01]  /*8260*/  ISETP.LT.AND P1, PT, R10, UR7, !P0 ;  /* 0x000000070a007c0c */ /* 0x002fe2000c721270 */
[----:B------:R1:W-:Y:S01]  /*8270*/  @P3 STG.E.U8 desc[UR18][R4.64], R57 ;  /* 0x0000003904003986 */ /* 0x0003e2000c101112 */
[-C--:B------:R-:W-:Y:S01]  /*8280*/  IADD3 R6, P3, PT, R11, R2.reuse, RZ ;  /* 0x000000020b067210 */ /* 0x080fe20007f7e0ff */
[----:B---3--:R-:W-:Y:S01]  /*8290*/  IMAD.MOV.U32 R8, RZ, RZ, R7 ;  /* 0x000000ffff087224 */ /* 0x008fe200078e0007 */
[----:B------:R-:W-:Y:S01]  /*82a0*/  PRMT R13, R59, 0x9910, RZ ;  /* 0x000099103b0d7816 */ /* 0x000fe200000000ff */
[C---:B------:R-:W-:Y:S01]  /*82b0*/  VIADD R10, R11.reuse, UR5 ;  /* 0x000000050b0a7c36 */ /* 0x040fe20008000000 */
[----:B------:R-:W-:Y:S01]  /*82c0*/  LEA.HI.X.SX32 R7, R11, R3, 0x1, P3 ;  /* 0x000000030b077211 */ /* 0x000fe200018f0eff */
[----:B------:R-:W3:Y:S01]  /*82d0*/  LDCU UR7, c[0x0][0x39c] ;  /* 0x00007380ff0777ac */ /* 0x000ee20008000800 */
[----:B------:R-:W-:Y:S02]  /*82e0*/  SHF.R.S32.HI R11, RZ, 0x8, R8 ;  /* 0x00000008ff0b7819 */ /* 0x000fe40000011408 */
[----:B------:R-:W-:-:S02]  /*82f0*/  IADD3 R8, P3, PT, R10, R2, RZ ;  /* 0x000000020a087210 */ /* 0x000fc40007f7e0ff */
[----:B------:R-:W-:Y:S01]  /*8300*/  SHF.R.S32.HI R13, RZ, 0x8, R13 ;  /* 0x00000008ff0d7819 */ /* 0x000fe2000001140d */
[----:B------:R5:W-:Y:S01]  /*8310*/  @P6 STG.E.U8 desc[UR18][R6.64], R11 ;  /* 0x0000000b06006986 */ /* 0x000be2000c101112 */
[C---:B------:R-:W-:Y:S01]  /*8320*/  LEA.HI.X.SX32 R9, R10.reuse, R3, 0x1, P3 ;  /* 0x000000030a097211 */ /* 0x040fe200018f0eff */
[----:B------:R-:W-:Y:S01]  /*8330*/  VIADD R10, R10, UR5 ;  /* 0x000000050a0a7c36 */ /* 0x000fe20008000000 */
[----:B--2---:R-:W-:Y:S01]  /*8340*/  ISETP.LT.AND P3, PT, R12, UR4, !P0 ;  /* 0x000000040c007c0c */ /* 0x004fe2000c761270 */
[----:B------:R-:W2:Y:S01]  /*8350*/  LDCU UR4, c[0x0][0x39c] ;  /* 0x00007380ff0477ac */ /* 0x000ea20008000800 */
[----:B------:R-:W-:Y:S01]  /*8360*/  VIADD R12, R0, 0x3b ;  /* 0x0000003b000c7836 */ /* 0x000fe20000000000 */
[----:B------:R3:W-:Y:S01]  /*8370*/  @P4 STG.E.U8 desc[UR18][R8.64], R59 ;  /* 0x0000003b08004986 */ /* 0x0007e2000c101112 */
[----:B-1----:R-:W-:Y:S02]  /*8380*/  IADD3 R4, P4, PT, R10, R2, RZ ;  /* 0x000000020a047210 */ /* 0x002fe40007f9e0ff */
[----:B------:R-:W-:-:S02]  /*8390*/  F2FP.SATFINITE.E4M3.F32.PACK_AB_MERGE_C R81, R81, R80, RZ ;  /* 0x000000505151723e */ /* 0x000fc400048070ff */
[CC--:B------:R-:W-:Y:S01]  /*83a0*/  LEA.HI.X.SX32 R5, R10.reuse, R3.reuse, 0x1, P4 ;  /* 0x000000030a057211 */ /* 0x0c0fe200020f0eff */
[----:B------:R-:W-:Y:S01]  /*83b0*/  VIADD R10, R10, UR5 ;  /* 0x000000050a0a7c36 */ /* 0x000fe20008000000 */
[----:B0-----:R-:W-:Y:S01]  /*83c0*/  ISETP.LT.AND P4, PT, R12, UR6, !P0 ;  /* 0x000000060c007c0c */ /* 0x001fe2000c781270 */
[----:B------:R-:W0:Y:S01]  /*83d0*/  LDCU UR6, c[0x0][0x39c] ;  /* 0x00007380ff0677ac */ /* 0x000e220008000800 */
[----:B------:R-:W-:Y:S01]  /*83e0*/  PRMT R12, R61, 0x9910, RZ ;  /* 0x000099103d0c7816 */ /* 0x000fe200000000ff */
[----:B------:R1:W-:Y:S01]  /*83f0*/  @P2 STG.E.U8 desc[UR18][R4.64], R13 ;  /* 0x0000000d04002986 */ /* 0x0003e2000c101112 */
[----:B-----5:R-:W-:Y:S01]  /*8400*/  IADD3 R6, P2, PT, R10, R2, RZ ;  /* 0x000000020a067210 */ /* 0x020fe20007f5e0ff */
[----:B---3--:R-:W-:Y:S01]  /*8410*/  VIADD R8, R0, 0x3c ;  /* 0x0000003c00087836 */ /* 0x008fe20000000000 */
[----:B------:R-:W-:Y:S01]  /*8420*/  F2FP.SATFINITE.E4M3.F32.PACK_AB_MERGE_C R83, R83, R82, RZ ;  /* 0x000000525353723e */ /* 0x000fe200048070ff */
[C---:B------:R-:W-:Y:S01]  /*8430*/  VIADD R11, R10.reuse, UR5 ;  /* 0x000000050a0b7c36 */ /* 0x040fe20008000000 */
[-C--:B------:R-:W-:Y:S01]  /*8440*/  LEA.HI.X.SX32 R7, R10, R3.reuse, 0x1, P2 ;  /* 0x000000030a077211 */ /* 0x080fe200010f0eff */
[----:B------:R-:W-:Y:S01]  /*8450*/  VIADD R9, R0, 0x3d ;  /* 0x0000003d00097836 */ /* 0x000fe20000000000 */
[----:B--2---:R-:W-:Y:S01]  /*8460*/  ISETP.LT.AND P2, PT, R8, UR4, !P0 ;  /* 0x0000000408007c0c */ /* 0x004fe2000c741270 */
[----:B------:R-:W-:Y:S01]  /*8470*/  IMAD.MOV.U32 R10, RZ, RZ, R12 ;  /* 0x000000ffff0a7224 */ /* 0x000fe200078e000c */
[-C--:B------:R-:W-:Y:S01]  /*8480*/  IADD3 R8, P6, PT, R11, R2.reuse, RZ ;  /* 0x000000020b087210 */ /* 0x080fe20007fde0ff */
[----:B------:R2:W-:Y:S01]  /*8490*/  @P5 STG.E.U8 desc[UR18][R6.64], R61 ;  /* 0x0000003d06005986 */ /* 0x0005e2000c101112 */
[----:B------:R-:W-:Y:S01]  /*84a0*/  ISETP.LT.AND P5, PT, R9, UR7, !P0 ;  /* 0x0000000709007c0c */ /* 0x000fe2000c7a1270 */
[----:B------:R-:W3:Y:S01]  /*84b0*/  LDCU UR4, c[0x0][0x39c] ;  /* 0x00007380ff0477ac */ /* 0x000ee20008000800 */
[CC--:B------:R-:W-:Y:S01]  /*84c0*/  LEA.HI.X.SX32 R9, R11.reuse, R3.reuse, 0x1, P6 ;  /* 0x000000030b097211 */ /* 0x0c0fe200030f0eff */
[----:B------:R-:W-:Y:S01]  /*84d0*/  VIADD R11, R11, UR5 ;  /* 0x000000050b0b7c36 */ /* 0x000fe20008000000 */
[----:B-1----:R-:W-:Y:S01]  /*84e0*/  SHF.R.S32.HI R13, RZ, 0x8, R10 ;  /* 0x00000008ff0d7819 */ /* 0x002fe2000001140a */
[C---:B------:R-:W-:Y:S01]  /*84f0*/  VIADD R5, R0.reuse, 0x3e ;  /* 0x0000003e00057836 */ /* 0x040fe20000000000 */
[----:B------:R-:W1:Y:S01]  /*8500*/  LDCU UR7, c[0x0][0x39c] ;  /* 0x00007380ff0777ac */ /* 0x000e620008000800 */
[----:B------:R-:W-:Y:S01]  /*8510*/  PRMT R10, R63, 0x9910, RZ ;  /* 0x000099103f0a7816 */ /* 0x000fe200000000ff */
[C---:B------:R-:W-:Y:S01]  /*8520*/  VIADD R12, R0.reuse, 0x41 ;  /* 0x00000041000c7836 */ /* 0x040fe20000000000 */
[----:B------:R-:W-:Y:S01]  /*8530*/  IADD3 R4, P6, PT, R11, R2, RZ ;  /* 0x000000020b047210 */ /* 0x000fe20007fde0ff */
[----:B------:R5:W-:Y:S01]  /*8540*/  @P1 STG.E.U8 desc[UR18][R8.64], R13 ;  /* 0x0000000d08001986 */ /* 0x000be2000c101112 */
[----:B0-----:R-:W-:Y:S01]  /*8550*/  ISETP.LT.AND P1, PT, R5, UR6, !P0 ;  /* 0x0000000605007c0c */ /* 0x001fe2000c721270 */
[----:B--2---:R-:W-:Y:S01]  /*8560*/  VIADD R7, R0, 0x3f ;  /* 0x0000003f00077836 */ /* 0x004fe20000000000 */
[C---:B------:R-:W-:Y:S01]  /*8570*/  LEA.HI.X.SX32 R5, R11.reuse, R3, 0x1, P6 ;  /* 0x000000030b057211 */ /* 0x040fe200030f0eff */
[----:B------:R-:W-:Y:S01]  /*8580*/  VIADD R11, R11, UR5 ;  /* 0x000000050b0b7c36 */ /* 0x000fe20008000000 */
[----:B------:R-:W0:Y:S01]  /*8590*/  LDCU UR6, c[0x0][0x39c] ;  /* 0x00007380ff0677ac */ /* 0x000e220008000800 */
[----:B------:R-:W-:-:S02]  /*85a0*/  F2FP.SATFINITE.E4M3.F32.PACK_AB_MERGE_C R85, R85, R84, RZ ;  /* 0x000000545555723e */ /* 0x000fc400048070ff */
[----:B------:R2:W-:Y:S01]  /*85b0*/  @P3 STG.E.U8 desc[UR18][R4.64], R63 ;  /* 0x0000003f04003986 */ /* 0x0005e2000c101112 */
[-C--:B------:R-:W-:Y:S02]  /*85c0*/  IADD3 R6, P6, PT, R11, R2.reuse, RZ ;  /* 0x000000020b067210 */ /* 0x080fe40007fde0ff */
[----:B---3--:R-:W-:Y:S01]  /*85d0*/  ISETP.LT.AND P3, PT, R7, UR4, !P0 ;  /* 0x0000000407007c0c */ /* 0x008fe2000c761270 */
[----:B-----5:R-:W-:Y:S01]  /*85e0*/  IMAD.MOV.U32 R8, RZ, RZ, R10 ;  /* 0x000000ffff087224 */ /* 0x020fe200078e000a */
[C---:B------:R-:W-:Y:S01]  /*85f0*/  LEA.HI.X.SX32 R7, R11.reuse, R3, 0x1, P6 ;  /* 0x000000030b077211 */ /* 0x040fe200030f0eff */
[----:B------:R-:W-:Y:S01]  /*8600*/  VIADD R10, R11, UR5 ;  /* 0x000000050b0a7c36 */ /* 0x000fe20008000000 */
[----:B------:R-:W3:Y:S01]  /*8610*/  LDCU UR4, c[0x0][0x39c] ;  /* 0x00007380ff0477ac */ /* 0x000ee20008000800 */
[----:B------:R-:W-:Y:S01]  /*8620*/  VIADD R9, R0, 0x40 ;  /* 0x0000004000097836 */ /* 0x000fe20000000000 */
[----:B------:R-:W-:Y:S02]  /*8630*/  SHF.R.S32.HI R11, RZ, 0x8, R8 ;  /* 0x00000008ff0b7819 */ /* 0x000fe40000011408 */
[----:B------:R-:W-:-:S02]  /*8640*/  IADD3 R8, P6, PT, R10, R2, RZ ;  /* 0x000000020a087210 */ /* 0x000fc40007fde0ff */
[----:B------:R-:W-:Y:S01]  /*8650*/  PRMT R13, R65, 0x9910, RZ ;  /* 0x00009910410d7816 */ /* 0x000fe200000000ff */
[----:B------:R5:W-:Y:S01]  /*8660*/  @P4 STG.E.U8 desc[UR18][R6.64], R11 ;  /* 0x0000000b06004986 */ /* 0x000be2000c101112 */
[----:B-1----:R-:W-:Y:S01]  /*8670*/  ISETP.LT.AND P4, PT, R9, UR7, !P0 ;  /* 0x0000000709007c0c */ /* 0x002fe2000c781270 */
[----:B------:R-:W1:Y:S01]  /*8680*/  LDCU UR7, c[0x0][0x39c] ;  /* 0x00007380ff0777ac */ /* 0x000e620008000800 */
[CC--:B------:R-:W-:Y:S01]  /*8690*/  LEA.HI.X.SX32 R9, R10.reuse, R3.reuse, 0x1, P6 ;  /* 0x000000030a097211 */ /* 0x0c0fe200030f0eff */
[----:B------:R-:W-:Y:S01]  /*86a0*/  VIADD R10, R10, UR5 ;  /* 0x000000050a0a7c36 */ /* 0x000fe20008000000 */
[----:B------:R-:W-:Y:S02]  /*86b0*/  SHF.R.S32.HI R13, RZ, 0x8, R13 ;  /* 0x00000008ff0d7819 */ /* 0x000fe4000001140d */
[----:B0-----:R-:W-:Y:S01]  /*86c0*/  ISETP.LT.AND P6, PT, R12, UR6, !P0 ;  /* 0x000000060c007c0c */ /* 0x001fe2000c7c1270 */
[----:B------:R0:W-:Y:S01]  /*86d0*/  @P2 STG.E.U8 desc[UR18][R8.64], R65 ;  /* 0x0000004108002986 */ /* 0x0001e2000c101112 */
[C---:B--2---:R-:W-:Y:S01]  /*86e0*/  IADD3 R4, P2, PT, R10.reuse, R2, RZ ;  /* 0x000000020a047210 */ /* 0x044fe20007f5e0ff */
[----:B------:R-:W2:Y:S01]  /*86f0*/  LDCU UR6, c[0x0][0x39c] ;  /* 0x00007380ff0677ac */ /* 0x000ea20008000800 */
[----:B------:R-:W-:Y:S01]  /*8700*/  PRMT R12, R67, 0x9910, RZ ;  /* 0x00009910430c7816 */ /* 0x000fe200000000ff */
[C---:B-----5:R-:W-:Y:S01]  /*8710*/  VIADD R11, R10.reuse, UR5 ;  /* 0x000000050a0b7c36 */ /* 0x060fe20008000000 */
[----:B------:R-:W-:Y:S01]  /*8720*/  LEA.HI.X.SX32 R5, R10, R3, 0x1, P2 ;  /* 0x000000030a057211 */ /* 0x000fe200010f0eff */
[----:B------:R-:W-:Y:S01]  /*8730*/  VIADD R10, R0, 0x42 ;  /* 0x00000042000a7836 */ /* 0x000fe20000000000 */
[----:B------:R-:W-:-:S02]  /*8740*/  F2FP.SATFINITE.E4M3.F32.PACK_AB_MERGE_C R87, R87, R86, RZ ;  /* 0x000000565757723e */ /* 0x000fc400048070ff */
[C---:B------:R-:W-:Y:S01]  /*8750*/  IADD3 R6, P2, PT, R11.reuse, R2, RZ ;  /* 0x000000020b067210 */ /* 0x040fe20007f5e0ff */
[----:B------:R5:W-:Y:S01]  /*8760*/  @P5 STG.E.U8 desc[UR18][R4.64], R13 ;  /* 0x0000000d04005986 */ /* 0x000be2000c101112 */
[----:B---3--:R-:W-:Y:S01]  /*8770*/  ISETP.LT.AND P5, PT, R10, UR4, !P0 ;  /* 0x000000040a007c0c */ /* 0x008fe2000c7a1270 */
[----:B------:R-:W3:Y:S01]  /*8780*/  LDCU UR4, c[0x0][0x39c] ;  /* 0x00007380ff0477ac */ /* 0x000ee20008000800 */
[CC--:B------:R-:W-:Y:S01]  /*8790*/  LEA.HI.X.SX32 R7, R11.reuse, R3.reuse, 0x1, P2 ;  /* 0x000000030b077211 */ /* 0x0c0fe200010f0eff */
[----:B------:R-:W-:Y:S01]  /*87a0*/  VIADD R11, R11, UR5 ;  /* 0x000000050b0b7c36 */ /* 0x000fe20008000000 */
[----:B------:R-:W-:Y:S02]  /*87b0*/  F2FP.SATFINITE.E4M3.F32.PACK_AB_MERGE_C R89, R89, R88, RZ ;  /* 0x000000585959723e */ /* 0x000fe400048070ff */
[----:B------:R-:W-:Y:S01]  /*87c0*/  F2FP.SATFINITE.E4M3.F32.PACK_AB_MERGE_C R91, R91, R90, RZ ;  /* 0x0000005a5b5b723e */ /* 0x000fe200048070ff */
[----:B------:R1:W-:Y:S01]  /*87d0*/  @P1 STG.E.U8 desc[UR18][R6.64], R67 ;  /* 0x0000004306001986 */ /* 0x0003e2000c101112 */
[CC--:B0-----:R-:W-:Y:S01]  /*87e0*/  IADD3 R8, P1, PT, R11.reuse, R2.reuse, RZ ;  /* 0x000000020b087210 */ /* 0x0c1fe20007f3e0ff */
[C---:B------:R-:W-:Y:S01]  /*87f0*/  VIADD R10, R11.reuse, UR5 ;  /* 0x000000050b0a7c36 */ /* 0x040fe20008000000 */
[----:B--2---:R-:W-:Y:S01]  /*8800*/  ISETP.LT.AND P2, PT, R14, UR6, !P0 ;  /* 0x000000060e007c0c */ /* 0x004fe2000c741270 */
[C---:B-----5:R-:W-:Y:S01]  /*8810*/  VIADD R5, R0.reuse, 0x44 ;  /* 0x0000004400057836 */ /* 0x060fe20000000000 */
[-C--:B------:R-:W-:Y:S01]  /*8820*/  LEA.HI.X.SX32 R9, R11, R3.reuse, 0x1, P1 ;  /* 0x000000030b097211 */ /* 0x080fe200008f0eff */
[----:B------:R-:W0:Y:S01]  /*8830*/  LDCU UR6, c[0x0][0x39c] ;  /* 0x00007380ff0677ac */ /* 0x000e220008000800 */
[----:B------:R-:W-:Y:S01]  /*8840*/  SHF.R.S32.HI R11, RZ, 0x8, R12 ;  /* 0x00000008ff0b7819 */ /* 0x000fe2000001140c */
[----:B------:R-:W-:Y:S01]  /*8850*/  VIADD R12, R0, 0x48 ;  /* 0x00000048000c7836 */ /* 0x000fe20000000000 */
[-C--:B------:R-:W-:Y:S01]  /*8860*/  IADD3 R4, P1, PT, R10, R2.reuse, RZ ;  /* 0x000000020a047210 */ /* 0x080fe20007f3e0ff */
[C---:B------:R-:W-:Y:S01]  /*8870*/  VIADD R14, R0.reuse, 0x55 ;  /* 0x00000055000e7836 */ /* 0x040fe20000000000 */
[----:B------:R-:W-:Y:S01]  /*8880*/  PRMT R13, R69, 0x9910, RZ ;  /* 0x00009910450d7816 */ /* 0x000fe200000000ff */
[----:B-1----:R-:W-:Y:S01]  /*8890*/  VIADD R6, R0, 0x45 ;  /* 0x0000004500067836 */ /* 0x002fe20000000000 */
[----:B------:R1:W-:Y:S01]  /*88a0*/  @P3 STG.E.U8 desc[UR18][R8.64], R11 ;  /* 0x0000000b08003986 */ /* 0x0003e2000c101112 */
[----:B------:R-:W-:Y:S01]  /*88b0*/  ISETP.LT.AND P3, PT, R5, UR7, !P0 ;  /* 0x0000000705007c0c */ /* 0x000fe2000c761270 */
[----:B------:R-:W2:Y:S01]  /*88c0*/  LDCU UR7, c[0x0][0x39c] ;  /* 0x00007380ff0777ac */ /* 0x000ea20008000800 */
[C---:B------:R-:W-:Y:S01]  /*88d0*/  LEA.HI.X.SX32 R5, R10.reuse, R3, 0x1, P1 ;  /* 0x000000030a057211 */ /* 0x040fe200008f0eff */
[----:B------:R-:W-:Y:S01]  /*88e0*/  VIADD R10, R10, UR5 ;  /* 0x000000050a0a7c36 */ /* 0x000fe20008000000 */
[----:B---3--:R-:W-:Y:S01]  /*88f0*/  ISETP.LT.AND P1, PT, R6, UR4, !P0 ;  /* 0x0000000406007c0c */ /* 0x008fe2000c721270 */
[----:B------:R-:W3:Y:S01]  /*8900*/  LDCU UR4, c[0x0][0x39c] ;  /* 0x00007380ff0477ac */ /* 0x000ee20008000800 */
[----:B------:R-:W-:Y:S01]  /*8910*/  SHF.R.S32.HI R13, RZ, 0x8, R13 ;  /* 0x00000008ff0d7819 */ /* 0x000fe2000001140d */
[----:B------:R5:W-:Y:S01]  /*8920*/  @P4 STG.E.U8 desc[UR18][R4.64], R69 ;  /* 0x0000004504004986 */ /* 0x000be2000c101112 */
[----:B------:R-:W-:-:S02]  /*8930*/  IADD3 R6, P4, PT, R10, R2, RZ ;  /* 0x000000020a067210 */ /* 0x000fc40007f9e0ff */
[----:B------:R-:W-:Y:S01]  /*8940*/  F2FP.SATFINITE.E4M3.F32.PACK_AB_MERGE_C R93, R93, R92, RZ ;  /* 0x0000005c5d5d723e */ /* 0x000fe200048070ff */
[C---:B-1----:R-:W-:Y:S01]  /*8950*/  VIADD R11, R10.reuse, UR5 ;  /* 0x000000050a0b7c36 */ /* 0x042fe20008000000 */
[-C--:B------:R-:W-:Y:S02]  /*8960*/  LEA.HI.X.SX32 R7, R10, R3.reuse, 0x1, P4 ;  /* 0x000000030a077211 */ /* 0x080fe400020f0eff */
[----:B------:R-:W-:Y:S02]  /*8970*/  PRMT R10, R71, 0x9910, RZ ;  /* 0x00009910470a7816 */ /* 0x000fe400000000ff */
[----:B------:R-:W-:Y:S01]  /*8980*/  IADD3 R8, P4, PT, R11, R2, RZ ;  /* 0x000000020b087210 */ /* 0x000fe20007f9e0ff */
[----:B------:R1:W-:Y:S01]  /*8990*/  @P6 STG.E.U8 desc[UR18][R6.64], R13 ;  /* 0x0000000d06006986 */ /* 0x0003e2000c101112 */
[----:B------:R-:W-:Y:S01]  /*89a0*/  F2FP.SATFINITE.E4M3.F32.PACK_AB_MERGE_C R95, R95, R94, RZ ;  /* 0x0000005e5f5f723e */ /* 0x000fe200048070ff */
[C---:B-----5:R-:W-:Y:S01]  /*89b0*/  VIADD R4, R0.reuse, 0x46 ;  /* 0x0000004600047836 */ /* 0x060fe20000000000 */
[C---:B------:R-:W-:Y:S01]  /*89c0*/  LEA.HI.X.SX32 R9, R11.reuse, R3, 0x1, P4 ;  /* 0x000000030b097211 */ /* 0x040fe200020f0eff */
[----:B------:R-:W-:Y:S01]  /*89d0*/  VIADD R11, R11, UR5 ;  /* 0x000000050b0b7c36 */ /* 0x000fe20008000000 */
[----:B------:R-:W-:Y:S01]  /*89e0*/  F2FP.SATFINITE.E4M3.F32.PACK_AB_MERGE_C R97, R97, R96, RZ ;  /* 0x000000606161723e */ /* 0x000fe200048070ff */
[----:B------:R-:W-:Y:S01]  /*89f0*/  VIADD R5, R0, 0x47 ;  /* 0x0000004700057836 */ /* 0x000fe20000000000 */
[----:B---3--:R-:W-:Y:S01]  /*8a00*/  ISETP.LT.AND P4, PT, R4, UR4, !P0 ;  /* 0x0000000404007c0c */ /* 0x008fe2000c781270 */
[----:B------:R3:W-:Y:S01]  /*8a10*/  @P5 STG.E.U8 desc[UR18][R8.64], R71 ;  /* 0x0000004708005986 */ /* 0x0007e2000c101112 */
[----:B------:R-:W-:Y:S01]  /*8a20*/  IADD3 R4, P5, PT, R11, R2, RZ ;  /* 0x000000020b047210 */ /* 0x000fe20007fbe0ff */
[----:B------:R-:W5:Y:S01]  /*8a30*/  LDCU UR4, c[0x0][0x39c] ;  /* 0x00007380ff0477ac */ /* 0x000f620008000800 */
[----:B0-----:R-:W-:-:S02]  /*8a40*/  ISETP.LT.AND P6, PT, R5, UR6, !P0 ;  /* 0x0000000605007c0c */ /* 0x001fc4000c7c1270 */
[CC--:B------:R-:W-:Y:S01]  /*8a50*/  LEA.HI.X.SX32 R5, R11.reuse, R3.reuse, 0x1, P5 ;  /* 0x000000030b057211 */ /* 0x0c0fe200028f0eff */
[----:B------:R-:W-:Y:S01]  /*8a60*/  VIADD R11, R11, UR5 ;  /* 0x000000050b0b7c36 */ /* 0x000fe20008000000 */
[----:B-1----:R-:W-:Y:S01]  /*8a70*/  SHF.R.S32.HI R13, RZ, 0x8, R10 ;  /* 0x00000008ff0d7819 */ /* 0x002fe2000001140a */
[----:B------:R-:W0:Y:S01]  /*8a80*/  LDCU UR6, c[0x0][0x39c] ;  /* 0x00007380ff0677ac */ /* 0x000e220008000800 */
[----:B--2---:R-:W-:Y:S01]  /*8a90*/  ISETP.LT.AND P5, PT, R12, UR7, !P0 ;  /* 0x000000070c007c0c */ /* 0x004fe2000c7a1270 */
[----:B------:R-:W-:Y:S01]  /*8aa0*/  VIADD R10, R11, UR5 ;  /* 0x000000050b0a7c36 */ /* 0x000fe20008000000 */
[----:B------:R-:W-:Y:S01]  /*8ab0*/  F2FP.SATFINITE.E4M3.F32.PACK_AB_MERGE_C R99, R99, R98, RZ ;  /* 0x000000626363723e */ /* 0x000fe200048070ff */
[----:B------:R1:W-:Y:S01]  /*8ac0*/  @P2 STG.E.U8 desc[UR18][R4.64], R13 ;  /* 0x0000000d04002986 */ /* 0x0003e2000c101112 */
[----:B------:R-:W-:Y:S01]  /*8ad0*/  IADD3 R6, P2, PT, R11, R2, RZ ;  /* 0x000000020b067210 */ /* 0x000fe20007f5e0ff */
[----:B------:R-:W-:Y:S01]  /*8ae0*/  VIADD R12, R0, 0x49 ;  /* 0x00000049000c7836 */ /* 0x000fe20000000000 */
[----:B---3--:R-:W-:Y:S01]  /*8af0*/  PRMT R9, R73, 0x9910, RZ ;  /* 0x0000991049097816 */ /* 0x008fe200000000ff */
[----:B------:R-:W2:Y:S01]  /*8b00*/  LDCU UR7, c[0x0][0x39c] ;  /* 0x00007380ff0777ac */ /* 0x000ea20008000800 */
[----:B------:R-:W-:-:S02]  /*8b10*/  LEA.HI.X.SX32 R7, R11, R3, 0x1, P2 ;  /* 0x000000030b077211 */ /* 0x000fc400010f0eff */
[C---:B------:R-:W-:Y:S01]  /*8b20*/  IADD3 R8, P2, PT, R10.reuse, R2, RZ ;  /* 0x000000020a087210 */ /* 0x040fe20007f5e0ff */
[----:B------:R-:W-:Y:S01]  /*8b30*/  IMAD.MOV.U32 R11, RZ, RZ, R9 ;  /* 0x000000ffff0b7224 */ /* 0x000fe200078e0009 */
[----:B------:R-:W-:Y:S01]  /*8b40*/  F2FP.SATFINITE.E4M3.F32.PACK_AB_MERGE_C R101, R101, R100, RZ ;  /* 0x000000646565723e */ /* 0x000fe200048070ff */
[----:B------:R3:W-:Y:S01]  /*8b50*/  @P3 STG.E.U8 desc[UR18][R6.64], R73 ;  /* 0x0000004906003986 */ /* 0x0007e2000c101112 */
[CC--:B------:R-:W-:Y:S01]  /*8b60*/  LEA.HI.X.SX32 R9, R10.reuse, R3.reuse, 0x1, P2 ;  /* 0x000000030a097211 */ /* 0x0c0fe200010f0eff */
[----:B------:R-:W-:Y:S01]  /*8b70*/  VIADD R10, R10, UR5 ;  /* 0x000000050a0a7c36 */ /* 0x000fe20008000000 */
[----:B------:R-:W-:Y:S01]  /*8b80*/  SHF.R.S32.HI R11, RZ, 0x8, R11 ;  /* 0x00000008ff0b7819 */ /* 0x000fe2000001140b */
[----:B-1----:R-:W-:Y:S01]  /*8b90*/  VIADD R5, R0, 0x4a ;  /* 0x0000004a00057836 */ /* 0x002fe20000000000 */
[----:B-----5:R-:W-:Y:S01]  /*8ba0*/  ISETP.LT.AND P2, PT, R12, UR4, !P0 ;  /* 0x000000040c007c0c */ /* 0x020fe2000c741270 */
[----:B------:R-:W1:Y:S01]  /*8bb0*/  LDCU UR4, c[0x0][0x39c] ;  /* 0x00007380ff0477ac */ /* 0x000e620008000800 */
[----:B------:R-:W-:Y:S01]  /*8bc0*/  PRMT R13, R75, 0x9910, RZ ;  /* 0x000099104b0d7816 */ /* 0x000fe200000000ff */
[----:B------:R5:W-:Y:S01]  /*8bd0*/  @P1 STG.E.U8 desc[UR18][R8.64], R11 ;  /* 0x0000000b08001986 */ /* 0x000be2000c101112 */
[----:B------:R-:W-:Y:S01]  /*8be0*/  IADD3 R4, P1, PT, R10, R2, RZ ;  /* 0x000000020a047210 */ /* 0x000fe20007f3e0ff */
[----:B------:R-:W-:Y:S01]  /*8bf0*/  VIADD R12, R0, 0x4b ;  /* 0x0000004b000c7836 */ /* 0x000fe20000000000 */
[----:B0-----:R-:W-:Y:S01]  /*8c00*/  ISETP.LT.AND P3, PT, R5, UR6, !P0 ;  /* 0x0000000605007c0c */ /* 0x001fe2000c761270 */
[----:B------:R-:W0:Y:S01]  /*8c10*/  LDCU UR6, c[0x0][0x39c] ;  /* 0x00007380ff0677ac */ /* 0x000e220008000800 */
[C---:B------:R-:W-:Y:S01]  /*8c20*/  LEA.HI.X.SX32 R5, R10.reuse, R3, 0x1, P1 ;  /* 0x000000030a057211 */ /* 0x040fe200008f0eff */
[----:B------:R-:W-:Y:S01]  /*8c30*/  VIADD R10, R10, UR5 ;  /* 0x000000050a0a7c36 */ /* 0x000fe20008000000 */
[----:B------:R-:W-:-:S02]  /*8c40*/  SHF.R.S32.HI R13, RZ, 0x8, R13 ;  /* 0x00000008ff0d7819 */ /* 0x000fc4000001140d */
[----:B--2---:R-:W-:Y:S01]  /*8c50*/  ISETP.LT.AND P1, PT, R12, UR7, !P0 ;  /* 0x000000070c007c0c */ /* 0x004fe2000c721270 */
[----:B------:R2:W-:Y:S01]  /*8c60*/  @P4 STG.E.U8 desc[UR18][R4.64], R75 ;  /* 0x0000004b04004986 */ /* 0x0005e2000c101112 */
[CC--:B---3--:R-:W-:Y:S01]  /*8c70*/  IADD3 R6, P4, PT, R10.reuse, R2.reuse, RZ ;  /* 0x000000020a067210 */ /* 0x0c8fe20007f9e0ff */
[----:B-----5:R-:W-:Y:S01]  /*8c80*/  VIADD R11, R10, UR5 ;  /* 0x000000050a0b7c36 */ /* 0x020fe20008000000 */
[----:B------:R-:W3:Y:S01]  /*8c90*/  LDCU UR7, c[0x0][0x39c] ;  /* 0x00007380ff0777ac */ /* 0x000ee20008000800 */
[----:B------:R-:W-:Y:S01]  /*8ca0*/  VIADD R12, R0, 0x4d ;  /* 0x0000004d000c7836 */ /* 0x000fe20000000000 */
[-C--:B------:R-:W-:Y:S01]  /*8cb0*/  LEA.HI.X.SX32 R7, R10, R3.reuse, 0x1, P4 ;  /* 0x000000030a077211 */ /* 0x080fe200020f0eff */
[----:B------:R-:W-:Y:S01]  /*8cc0*/  VIADD R10, R0, 0x4c ;  /* 0x0000004c000a7836 */ /* 0x000fe20000000000 */
[----:B------:R-:W-:Y:S02]  /*8cd0*/  IADD3 R8, P4, PT, R11, R2, RZ ;  /* 0x000000020b087210 */ /* 0x000fe40007f9e0ff */
[----:B------:R-:W-:Y:S01]  /*8ce0*/  F2FP.SATFINITE.E4M3.F32.PACK_AB_MERGE_C R103, R103, R102, RZ ;  /* 0x000000666767723e */ /* 0x000fe200048070ff */
[----:B------:R5:W-:Y:S01]  /*8cf0*/  @P6 STG.E.U8 desc[UR18][R6.64], R13 ;  /* 0x0000000d06006986 */ /* 0x000be2000c101112 */
[C---:B------:R-:W-:Y:S01]  /*8d00*/  LEA.HI.X.SX32 R9, R11.reuse, R3, 0x1, P4 ;  /* 0x000000030b097211 */ /* 0x040fe200020f0eff */
[----:B------:R-:W-:Y:S01]  /*8d10*/  VIADD R11, R11, UR5 ;  /* 0x000000050b0b7c36 */ /* 0x000fe20008000000 */
[----:B-1----:R-:W-:Y:S01]  /*8d20*/  ISETP.LT.AND P4, PT, R10, UR4, !P0 ;  /* 0x000000040a007c0c */ /* 0x002fe2000c781270 */
[----:B------:R-:W1:Y:S01]  /*8d30*/  LDCU UR4, c[0x0][0x39c] ;  /* 0x00007380ff0477ac */ /* 0x000e620008000800 */
[----:B------:R-:W-:Y:S01]  /*8d40*/  PRMT R10, R77, 0x9910, RZ ;  /* 0x000099104d0a7816 */ /* 0x000fe200000000ff */
[----:B------:R3:W-:Y:S01]  /*8d50*/  @P5 STG.E.U8 desc[UR18][R8.64], R77 ;  /* 0x0000004d08005986 */ /* 0x0007e2000c101112 */
[----:B--2---:R-:W-:-:S02]  /*8d60*/  IADD3 R4, P5, PT, R11, R2, RZ ;  /* 0x000000020b047210 */ /* 0x004fc40007fbe0ff */
[----:B------:R-:W-:Y:S02]  /*8d70*/  F2FP.SATFINITE.E4M3.F32.PACK_AB_MERGE_C R105, R105, R104, RZ ;  /* 0x000000686969723e */ /* 0x000fe400048070ff */
[CC--:B------:R-:W-:Y:S01]  /*8d80*/  LEA.HI.X.SX32 R5, R11.reuse, R3.reuse, 0x1, P5 ;  /* 0x000000030b057211 */ /* 0x0c0fe200028f0eff */
[----:B------:R-:W-:Y:S01]  /*8d90*/  VIADD R11, R11, UR5 ;  /* 0x000000050b0b7c36 */ /* 0x000fe20008000000 */
[----:B-----5:R-:W-:Y:S02]  /*8da0*/  SHF.R.S32.HI R13, RZ, 0x8, R10 ;  /* 0x00000008ff0d7819 */ /* 0x020fe4000001140a */
[----:B0-----:R-:W-:Y:S01]  /*8db0*/  ISETP.LT.AND P5, PT, R12, UR6, !P0 ;  /* 0x000000060c007c0c */ /* 0x001fe2000c7a1270 */
[----:B------:R-:W0:Y:S01]  /*8dc0*/  LDCU UR6, c[0x0][0x39c] ;  /* 0x00007380ff0677ac */ /* 0x000e220008000800 */
[C---:B------:R-:W-:Y:S01]  /*8dd0*/  VIADD R10, R11.reuse, UR5 ;  /* 0x000000050b0a7c36 */ /* 0x040fe20008000000 */
[----:B------:R2:W-:Y:S01]  /*8de0*/  @P2 STG.E.U8 desc[UR18][R4.64], R13 ;  /* 0x0000000d04002986 */ /* 0x0005e2000c101112 */
[----:B------:R-:W-:Y:S01]  /*8df0*/  IADD3 R6, P2, PT, R11, R2, RZ ;  /* 0x000000020b067210 */ /* 0x000fe20007f5e0ff */
[C---:B---3--:R-:W-:Y:S01]  /*8e00*/  VIADD R8, R0.reuse, 0x4e ;  /* 0x0000004e00087836 */ /* 0x048fe20000000000 */
[----:B------:R-:W-:Y:S01]  /*8e10*/  PRMT R12, R79, 0x9910, RZ ;  /* 0x000099104f0c7816 */ /* 0x000fe200000000ff */
[----:B------:R-:W-:Y:S01]  /*8e20*/  VIADD R9, R0, 0x4f ;  /* 0x0000004f00097836 */ /* 0x000fe20000000000 */
[----:B------:R-:W-:-:S02]  /*8e30*/  LEA.HI.X.SX32 R7, R11, R3, 0x1, P2 ;  /* 0x000000030b077211 */ /* 0x000fc400010f0eff */
[----:B-1----:R-:W-:Y:S01]  /*8e40*/  ISETP.LT.AND P2, PT, R8, UR4, !P0 ;  /* 0x0000000408007c0c */ /* 0x002fe2000c741270 */
        /* <DEDUP_REMOVED lines=13> */
[----:B0-----:R-:W-:Y:S01]  /*8f20*/  ISETP.LT.AND P1, PT, R5, UR6, !P0 ;  /* 0x0000000605007c0c */ /* 0x001fe2000c721270 */
[----:B-1----:R-:W-:Y:S01]  /*8f30*/  VIADD R7, R0, 0x51 ;  /* 0x0000005100077836 */ /* 0x002fe20000000000 */
        /* <DEDUP_REMOVED lines=186> */
[----:B------:R-:W-:Y:S01]  /*9ae0*/  IADD3 R6, P2, PT, R11, R2, RZ ;  /* 0x000000020b067210 */ /* 0x000fe20007f5e0ff */
[----:B------:R5:W-:Y:S01]  /*9af0*/  @P4 STG.E.U8 desc[UR18][R4.64], R13 ;  /* 0x0000000d04004986 */ /* 0x000be2000c101112 */
[----:B------:R-:W-:Y:S02]  /*9b00*/  F2FP.SATFINITE.E4M3.F32.PACK_AB_MERGE_C R123, R123, R122, RZ ;  /* 0x0000007a7b7b723e */ /* 0x000fe400048070ff */
[CC--:B------:R-:W-:Y:S01]  /*9b10*/  LEA.HI.X.SX32 R7, R11.reuse, R3.reuse, 0x1, P2 ;  /* 0x000000030b077211 */ /* 0x0c0fe200010f0eff */
[----:B------:R-:W-:Y:S01]  /*9b20*/  VIADD R11, R11, UR5 ;  /* 0x000000050b0b7c36 */ /* 0x000fe20008000000 */
[----:B---3--:R-:W-:Y:S01]  /*9b30*/  ISETP.LT.AND P2, PT, R10, UR4, !P0 ;  /* 0x000000040a007c0c */ /* 0x008fe2000c741270 */
[----:B------:R-:W3:Y:S01]  /*9b40*/  LDCU UR4, c[0x0][0x39c] ;  /* 0x00007380ff0477ac */ /* 0x000ee20008000800 */
[----:B------:R-:W-:Y:S01]  /*9b50*/  F2FP.SATFINITE.E4M3.F32.PACK_AB_MERGE_C R125, R125, R124, RZ ;  /* 0x0000007c7d7d723e */ /* 0x000fe200048070ff */
[----:B------:R1:W-:Y:S01]  /*9b60*/  @P1 STG.E.U8 desc[UR18][R6.64], R103 ;  /* 0x0000006706001986 */ /* 0x0003e2000c101112 */
[C---:B0-----:R-:W-:Y:S01]  /*9b70*/  IADD3 R8, P1, PT, R11.reuse, R2, RZ ;  /* 0x000000020b087210 */ /* 0x041fe20007f3e0ff */
[----:B------:R-:W-:Y:S01]  /*9b80*/  VIADD R10, R11, UR5 ;  /* 0x000000050b0a7c36 */ /* 0x000fe20008000000 */
[----:B------:R-:W-:Y:S01]  /*9b90*/  PRMT R17, R125, 0x9910, RZ ;  /* 0x000099107d117816 */ /* 0x000fe200000000ff */
[----:B-----5:R-:W-:Y:S01]  /*9ba0*/  VIADD R5, R0, 0x68 ;  /* 0x0000006800057836 */ /* 0x020fe20000000000 */
[----:B------:R-:W-:-:S02]  /*9bb0*/  LEA.HI.X.SX32 R9, R11, R3, 0x1, P1 ;  /* 0x000000030b097211 */ /* 0x000fc400008f0eff */
[----:B------:R-:W-:Y:S01]  /*9bc0*/  SHF.R.S32.HI R11, RZ, 0x8, R12 ;  /* 0x00000008ff0b7819 */ /* 0x000fe2000001140c */
[----:B------:R-:W-:Y:S01]  /*9bd0*/  VIADD R12, R0, 0x6c ;  /* 0x0000006c000c7836 */ /* 0x000fe20000000000 */
[-C--:B------:R-:W-:Y:S02]  /*9be0*/  IADD3 R4, P4, PT, R10, R2.reuse, RZ ;  /* 0x000000020a047210 */ /* 0x080fe40007f9e0ff */
[----:B--2---:R-:W-:Y:S01]  /*9bf0*/  ISETP.LT.AND P1, PT, R14, UR6, !P0 ;  /* 0x000000060e007c0c */ /* 0x004fe2000c721270 */
[----:B-1----:R-:W-:Y:S01]  /*9c00*/  VIADD R6, R0, 0x69 ;  /* 0x0000006900067836 */ /* 0x002fe20000000000 */
[----:B------:R0:W-:Y:S01]  /*9c10*/  @P6 STG.E.U8 desc[UR18][R8.64], R11 ;  /* 0x0000000b08006986 */ /* 0x0001e2000c101112 */
[----:B------:R-:W-:Y:S01]  /*9c20*/  ISETP.LT.AND P6, PT, R5, UR7, !P0 ;  /* 0x0000000705007c0c */ /* 0x000fe2000c7c1270 */
[----:B------:R-:W1:Y:S01]  /*9c30*/  LDCU UR6, c[0x0][0x39c] ;  /* 0x00007380ff0677ac */ /* 0x000e620008000800 */
[CC--:B------:R-:W-:Y:S01]  /*9c40*/  LEA.HI.X.SX32 R5, R10.reuse, R3.reuse, 0x1, P4 ;  /* 0x000000030a057211 */ /* 0x0c0fe200020f0eff */
[----:B------:R-:W-:Y:S01]  /*9c50*/  VIADD R10, R10, UR5 ;  /* 0x000000050a0a7c36 */ /* 0x000fe20008000000 */
[----:B---3--:R-:W-:Y:S01]  /*9c60*/  ISETP.LT.AND P4, PT, R6, UR4, !P0 ;  /* 0x0000000406007c0c */ /* 0x008fe2000c781270 */
[----:B------:R-:W2:Y:S01]  /*9c70*/  LDCU UR4, c[0x0][0x39c] ;  /* 0x00007380ff0477ac */ /* 0x000ea20008000800 */
[----:B------:R-:W-:Y:S01]  /*9c80*/  PRMT R13, R105, 0x9910, RZ ;  /* 0x00009910690d7816 */ /* 0x000fe200000000ff */
[----:B------:R3:W-:Y:S01]  /*9c90*/  @P3 STG.E.U8 desc[UR18][R4.64], R105 ;  /* 0x0000006904003986 */ /* 0x0007e2000c101112 */
[C---:B------:R-:W-:Y:S01]  /*9ca0*/  IADD3 R6, P3, PT, R10.reuse, R2, RZ ;  /* 0x000000020a067210 */ /* 0x040fe20007f7e0ff */
[----:B------:R-:W5:Y:S01]  /*9cb0*/  LDCU UR7, c[0x0][0x39c] ;  /* 0x00007380ff0777ac */ /* 0x000f620008000800 */
[----:B------:R-:W-:Y:S01]  /*9cc0*/  SHF.R.S32.HI R13, RZ, 0x8, R13 ;  /* 0x00000008ff0d7819 */ /* 0x000fe2000001140d */
[C---:B0-----:R-:W-:Y:S01]  /*9cd0*/  VIADD R11, R10.reuse, UR5 ;  /* 0x000000050a0b7c36 */ /* 0x041fe20008000000 */
[----:B------:R-:W-:Y:S01]  /*9ce0*/  LEA.HI.X.SX32 R7, R10, R3, 0x1, P3 ;  /* 0x000000030a077211 */ /* 0x000fe200018f0eff */
[----:B------:R-:W-:Y:S01]  /*9cf0*/  VIADD R14, R0, 0x79 ;  /* 0x00000079000e7836 */ /* 0x000fe20000000000 */
[----:B------:R-:W-:-:S02]  /*9d00*/  PRMT R10, R107, 0x9910, RZ ;  /* 0x000099106b0a7816 */ /* 0x000fc400000000ff */
[C---:B------:R-:W-:Y:S01]  /*9d10*/  IADD3 R8, P3, PT, R11.reuse, R2, RZ ;  /* 0x000000020b087210 */ /* 0x040fe20007f7e0ff */
[----:B------:R0:W-:Y:S01]  /*9d20*/  @P5 STG.E.U8 desc[UR18][R6.64], R13 ;  /* 0x0000000d06005986 */ /* 0x0001e2000c101112 */
[----:B------:R-:W-:Y:S01]  /*9d30*/  SHF.R.S32.HI R17, RZ, 0x8, R17 ;  /* 0x00000008ff117819 */ /* 0x000fe20000011411 */
[C---:B---3--:R-:W-:Y:S01]  /*9d40*/  VIADD R4, R0.reuse, 0x6a ;  /* 0x0000006a00047836 */ /* 0x048fe20000000000 */
[C---:B------:R-:W-:Y:S01]  /*9d50*/  LEA.HI.X.SX32 R9, R11.reuse, R3, 0x1, P3 ;  /* 0x000000030b097211 */ /* 0x040fe200018f0eff */
[----:B------:R-:W-:Y:S01]  /*9d60*/  VIADD R11, R11, UR5 ;  /* 0x000000050b0b7c36 */ /* 0x000fe20008000000 */
[----:B------:R-:W-:Y:S01]  /*9d70*/  F2FP.SATFINITE.E4M3.F32.PACK_AB_MERGE_C R127, R127, R126, RZ ;  /* 0x0000007e7f7f723e */ /* 0x000fe200048070ff */
[----:B------:R-:W-:Y:S01]  /*9d80*/  VIADD R5, R0, 0x6b ;  /* 0x0000006b00057836 */ /* 0x000fe20000000000 */
[----:B--2---:R-:W-:Y:S01]  /*9d90*/  ISETP.LT.AND P3, PT, R4, UR4, !P0 ;  /* 0x0000000404007c0c */ /* 0x004fe2000c761270 */
[----:B------:R2:W-:Y:S01]  /*9da0*/  @P2 STG.E.U8 desc[UR18][R8.64], R107 ;  /* 0x0000006b08002986 */ /* 0x0005e2000c101112 */
[----:B------:R-:W-:Y:S01]  /*9db0*/  IADD3 R4, P2, PT, R11, R2, RZ ;  /* 0x000000020b047210 */ /* 0x000fe20007f5e0ff */
[----:B------:R-:W3:Y:S01]  /*9dc0*/  LDCU UR4, c[0x0][0x39c] ;  /* 0x00007380ff0477ac */ /* 0x000ee20008000800 */
[----:B-1----:R-:W-:-:S02]  /*9dd0*/  ISETP.LT.AND P5, PT, R5, UR6, !P0 ;  /* 0x0000000605007c0c */ /* 0x002fc4000c7a1270 */
[CC--:B------:R-:W-:Y:S01]  /*9de0*/  LEA.HI.X.SX32 R5, R11.reuse, R3.reuse, 0x1, P2 ;  /* 0x000000030b057211 */ /* 0x0c0fe200010f0eff */
[----:B------:R-:W-:Y:S01]  /*9df0*/  VIADD R11, R11, UR5 ;  /* 0x000000050b0b7c36 */ /* 0x000fe20008000000 */
[----:B0-----:R-:W-:Y:S01]  /*9e00*/  SHF.R.S32.HI R13, RZ, 0x8, R10 ;  /* 0x00000008ff0d7819 */ /* 0x001fe2000001140a */
[----:B------:R-:W0:Y:S01]  /*9e10*/  LDCU UR6, c[0x0][0x39c] ;  /* 0x00007380ff0677ac */ /* 0x000e220008000800 */
[----:B-----5:R-:W-:Y:S01]  /*9e20*/  ISETP.LT.AND P2, PT, R12, UR7, !P0 ;  /* 0x000000070c007c0c */ /* 0x020fe2000c741270 */
[----:B------:R-:W-:Y:S01]  /*9e30*/  VIADD R10, R11, UR5 ;  /* 0x000000050b0a7c36 */ /* 0x000fe20008000000 */
[----:B------:R-:W-:Y:S01]  /*9e40*/  F2FP.SATFINITE.E4M3.F32.PACK_AB_MERGE_C R129, R129, R128, RZ ;  /* 0x000000808181723e */ /* 0x000fe200048070ff */
[----:B------:R1:W-:Y:S01]  /*9e50*/  @P1 STG.E.U8 desc[UR18][R4.64], R13 ;  /* 0x0000000d04001986 */ /* 0x0003e2000c101112 */
[----:B------:R-:W-:Y:S01]  /*9e60*/  IADD3 R6, P1, PT, R11, R2, RZ ;  /* 0x000000020b067210 */ /* 0x000fe20007f3e0ff */
[----:B------:R-:W-:Y:S01]  /*9e70*/  VIADD R12, R0, 0x6d ;  /* 0x0000006d000c7836 */ /* 0x000fe20000000000 */
[----:B--2---:R-:W-:Y:S01]  /*9e80*/  PRMT R9, R109, 0x9910, RZ ;  /* 0x000099106d097816 */ /* 0x004fe200000000ff */
        /* <DEDUP_REMOVED lines=10> */
[----:B---3--:R-:W-:Y:S01]  /*9f30*/  ISETP.LT.AND P1, PT, R12, UR4, !P0 ;  /* 0x000000040c007c0c */ /* 0x008fe2000c721270 */
        /* <DEDUP_REMOVED lines=12> */
[CC--:B-----5:R-:W-:Y:S01]  /*a000*/  IADD3 R6, P3, PT, R10.reuse, R2.reuse, RZ ;  /* 0x000000020a067210 */ /* 0x0e0fe20007f7e0ff */
[----:B---3--:R-:W-:Y:S01]  /*a010*/  VIADD R11, R10, UR5 ;  /* 0x000000050a0b7c36 */ /* 0x008fe20008000000 */
[----:B------:R-:W3:Y:S01]  /*a020*/  LDCU UR7, c[0x0][0x39c] ;  /* 0x00007380ff0777ac */ /* 0x000ee20008000800 */
[----:B------:R-:W-:Y:S01]  /*a030*/  VIADD R12, R0, 0x71 ;  /* 0x00000071000c7836 */ /* 0x000fe20000000000 */
[-C--:B------:R-:W-:Y:S01]  /*a040*/  LEA.HI.X.SX32 R7, R10, R3.reuse, 0x1, P3 ;  /* 0x000000030a077211 */ /* 0x080fe200018f0eff */
[----:B------:R-:W-:Y:S01]  /*a050*/  VIADD R10, R0, 0x70 ;  /* 0x00000070000a7836 */ /* 0x000fe20000000000 */
[-C--:B------:R-:W-:Y:S02]  /*a060*/  IADD3 R8, P3, PT, R11, R2.reuse, RZ ;  /* 0x000000020b087210 */ /* 0x080fe40007f7e0ff */
[----:B------:R-:W-:Y:S01]  /*a070*/  PRMT R19, R131, 0x9910, RZ ;  /* 0x0000991083137816 */ /* 0x000fe200000000ff */
        /* <DEDUP_REMOVED lines=8> */
[----:B------:R-:W-:Y:S02]  /*a100*/  SHF.R.S32.HI R19, RZ, 0x8, R19 ;  /* 0x00000008ff137819 */ /* 0x000fe40000011413 */
[C---:B------:R-:W-:Y:S01]  /*a110*/  LEA.HI.X.SX32 R5, R11.reuse, R3, 0x1, P2 ;  /* 0x000000030b057211 */ /* 0x040fe200010f0eff */
[----:B------:R-:W-:Y:S01]  /*a120*/  VIADD R11, R11, UR5 ;  /* 0x000000050b0b7c36 */ /* 0x000fe20008000000 */
[----:B-----5:R-:W-:Y:S02]  /*a130*/  SHF.R.S32.HI R13, RZ, 0x8, R10 ;  /* 0x00000008ff0d7819 */ /* 0x020fe4000001140a */
[----:B0-----:R-:W-:Y:S01]  /*a140*/  ISETP.LT.AND P2, PT, R12, UR6, !P0 ;  /* 0x000000060c007c0c */ /* 0x001fe2000c741270 */
[----:B------:R-:W0:Y:S01]  /*a150*/  LDCU UR6, c[0x0][0x39c] ;  /* 0x00007380ff0677ac */ /* 0x000e220008000800 */
[----:B------:R-:W-:Y:S01]  /*a160*/  PRMT R12, R115, 0x9910, RZ ;  /* 0x00009910730c7816 */ /* 0x000fe200000000ff */
[----:B------:R2:W-:Y:S01]  /*a170*/  @P1 STG.E.U8 desc[UR18][R4.64], R13 ;  /* 0x0000000d04001986 */ /* 0x0005e2000c101112 */
[----:B------:R-:W-:Y:S01]  /*a180*/  IADD3 R6, P1, PT, R11, R2, RZ ;  /* 0x000000020b067210 */ /* 0x000fe20007f3e0ff */
[----:B---3--:R-:W-:-:S02]  /*a190*/  VIADD R8, R0, 0x72 ;  /* 0x0000007200087836 */ /* 0x008fc40000000000 */
[C---:B------:R-:W-:Y:S01]  /*a1a0*/  VIADD R10, R11.reuse, UR5 ;  /* 0x000000050b0a7c36 */ /* 0x040fe20008000000 */
[-C--:B------:R-:W-:Y:S01]  /*a1b0*/  LEA.HI.X.SX32 R7, R11, R3.reuse, 0x1, P1 ;  /* 0x000000030b077211 */ /* 0x080fe200008f0eff */
[----:B------:R-:W-:Y:S01]  /*a1c0*/  VIADD R9, R0, 0x73 ;  /* 0x0000007300097836 */ /* 0x000fe20000000000 */
[----:B-1----:R-:W-:Y:S01]  /*a1d0*/  ISETP.LT.AND P1, PT, R8, UR4, !P0 ;  /* 0x0000000408007c0c */ /* 0x002fe2000c721270 */
[----:B------:R-:W-:Y:S01]  /*a1e0*/  IMAD.MOV.U32 R11, RZ, RZ, R12 ;  /* 0x000000ffff0b7224 */ /* 0x000fe200078e000c */
[CC--:B------:R-:W-:Y:S01]  /*a1f0*/  IADD3 R8, P5, PT, R10.reuse, R2.reuse, RZ ;  /* 0x000000020a087210 */ /* 0x0c0fe20007fbe0ff */
[----:B------:R1:W-:Y:S01]  /*a200*/  @P6 STG.E.U8 desc[UR18][R6.64], R115 ;  /* 0x0000007306006986 */ /* 0x0003e2000c101112 */
[----:B------:R-:W-:Y:S01]  /*a210*/  ISETP.LT.AND P6, PT, R9, UR7, !P0 ;  /* 0x0000000709007c0c */ /* 0x000fe2000c7c1270 */
[----:B------:R-:W3:Y:S01]  /*a220*/  LDCU UR4, c[0x0][0x39c] ;  /* 0x00007380ff0477ac */ /* 0x000ee20008000800 */
[CC--:B------:R-:W-:Y:S01]  /*a230*/  LEA.HI.X.SX32 R9, R10.reuse, R3.reuse, 0x1, P5 ;  /* 0x000000030a097211 */ /* 0x0c0fe200028f0eff */
[----:B------:R-:W-:Y:S01]  /*a240*/  VIADD R10, R10, UR5 ;  /* 0x000000050a0a7c36 */ /* 0x000fe20008000000 */
[----:B------:R-:W-:Y:S01]  /*a250*/  SHF.R.S32.HI R11, RZ, 0x8, R11 ;  /* 0x00000008ff0b7819 */ /* 0x000fe2000001140b */
[C---:B--2---:R-:W-:Y:S01]  /*a260*/  VIADD R5, R0.reuse, 0x74 ;  /* 0x0000007400057836 */ /* 0x044fe20000000000 */
[----:B------:R-:W2:Y:S01]  /*a270*/  LDCU UR7, c[0x0][0x39c] ;  /* 0x00007380ff0777ac */ /* 0x000ea20008000800 */
[----:B------:R-:W-:Y:S01]  /*a280*/  PRMT R13, R117, 0x9910, RZ ;  /* 0x00009910750d7816 */ /* 0x000fe200000000ff */
[----:B------:R-:W-:Y:S01]  /*a290*/  VIADD R12, R0, 0x78 ;  /* 0x00000078000c7836 */ /* 0x000fe20000000000 */
[----:B------:R5:W-:Y:S01]  /*a2a0*/  @P4 STG.E.U8 desc[UR18][R8.64], R11 ;  /* 0x0000000b08004986 */ /* 0x000be2000c101112 */
[----:B------:R-:W-:Y:S01]  /*a2b0*/  IADD3 R4, P4, PT, R10, R2, RZ ;  /* 0x000000020a047210 */ /* 0x000fe20007f9e0ff */
[----:B-1----:R-:W-:Y:S01]  /*a2c0*/  VIADD R7, R0, 0x75 ;  /* 0x0000007500077836 */ /* 0x002fe20000000000 */
[----:B0-----:R-:W-:Y:S01]  /*a2d0*/  ISETP.LT.AND P5, PT, R5, UR6, !P0 ;  /* 0x0000000605007c0c */ /* 0x001fe2000c7a1270 */
[----:B------:R-:W0:Y:S01]  /*a2e0*/  LDCU UR6, c[0x0][0x39c] ;  /* 0x00007380ff0677ac */ /* 0x000e220008000800 */
[C---:B------:R-:W-:Y:S01]  /*a2f0*/  LEA.HI.X.SX32 R5, R10.reuse, R3, 0x1, P4 ;  /* 0x000000030a057211 */ /* 0x040fe200020f0eff */
[----:B------:R-:W-:Y:S01]  /*a300*/  VIADD R10, R10, UR5 ;  /* 0x000000050a0a7c36 */ /* 0x000fe20008000000 */
[----:B------:R-:W-:-:S03]  /*a310*/  SHF.R.S32.HI R13, RZ, 0x8, R13 ;  /* 0x00000008ff0d7819 */ /* 0x000fc6000001140d */
[----:B------:R1:W-:Y:S01]  /*a320*/  @P3 STG.E.U8 desc[UR18][R4.64], R117 ;  /* 0x0000007504003986 */ /* 0x0003e2000c101112 */
[CC--:B------:R-:W-:Y:S01]  /*a330*/  IADD3 R6, P3, PT, R10.reuse, R2.reuse, RZ ;  /* 0x000000020a067210 */ /* 0x0c0fe20007f7e0ff */
[----:B-----5:R-:W-:Y:S01]  /*a340*/  VIADD R11, R10, UR5 ;  /* 0x000000050a0b7c36 */ /* 0x020fe20008000000 */
[----:B---3--:R-:W-:Y:S01]  /*a350*/  ISETP.LT.AND P4, PT, R7, UR4, !P0 ;  /* 0x0000000407007c0c */ /* 0x008fe2000c781270 */
[----:B------:R-:W-:Y:S01]  /*a360*/  VIADD R9, R0, 0x76 ;  /* 0x0000007600097836 */ /* 0x000fe20000000000 */
[-C--:B------:R-:W-:Y:S01]  /*a370*/  LEA.HI.X.SX32 R7, R10, R3.reuse, 0x1, P3 ;  /* 0x000000030a077211 */ /* 0x080fe200018f0eff */
[----:B------:R-:W-:Y:S01]  /*a380*/  VIADD R10, R0, 0x77 ;  /* 0x00000077000a7836 */ /* 0x000fe20000000000 */
[----:B------:R-:W-:Y:S01]  /*a390*/  IADD3 R8, P3, PT, R11, R2, RZ ;  /* 0x000000020b087210 */ /* 0x000fe20007f7e0ff */
[----:B------:R-:W3:Y:S02]  /*a3a0*/  LDCU UR4, c[0x0][0x39c] ;  /* 0x00007380ff0477ac */ /* 0x000ee40008000800 */
        /* <DEDUP_REMOVED lines=8> */
[C---:B------:R-:W-:Y:S01]  /*a430*/  IADD3 R4, P1, PT, R11.reuse, R2, RZ ;  /* 0x000000020b047210 */ /* 0x040fe20007f3e0ff */
[C---:B------:R-:W-:Y:S01]  /*a440*/  VIADD R10, R11.reuse, UR5 ;  /* 0x000000050b0a7c36 */ /* 0x040fe20008000000 */
[----:B------:R-:W1:Y:S01]  /*a450*/  LDCU UR6, c[0x0][0x39c] ;  /* 0x00007380ff0677ac */ /* 0x000e620008000800 */
[----:B-----5:R-:W-:Y:S01]  /*a460*/  IMAD.MOV.U32 R6, RZ, RZ, R5 ;  /* 0x000000ffff067224 */ /* 0x020fe200078e0005 */
[----:B------:R-:W-:Y:S01]  /*a470*/  LEA.HI.X.SX32 R5, R11, R3, 0x1, P1 ;  /* 0x000000030b057211 */ /* 0x000fe200008f0eff */
[----:B------:R-:W-:-:S03]  /*a480*/  VIADD R13, R0, 0x7a ;  /* 0x0000007a000d7836 */ /* 0x000fc60000000000 */
[----:B------:R-:W-:Y:S02]  /*a490*/  SHF.R.S32.HI R11, RZ, 0x8, R6 ;  /* 0x00000008ff0b7819 */ /* 0x000fe40000011406 */
[----:B------:R-:W-:-:S03]  /*a4a0*/  IADD3 R6, P1, PT, R10, R2, RZ ;  /* 0x000000020a067210 */ /* 0x000fc60007f3e0ff */
[----:B------:R5:W-:Y:S01]  /*a4b0*/  @P6 STG.E.U8 desc[UR18][R4.64], R11 ;  /* 0x0000000b04006986 */ /* 0x000be2000c101112 */
[CC--:B------:R-:W-:Y:S01]  /*a4c0*/  LEA.HI.X.SX32 R7, R10.reuse, R3.reuse, 0x1, P1 ;  /* 0x000000030a077211 */ /* 0x0c0fe200008f0eff */
[----:B------:R-:W-:Y:S01]  /*a4d0*/  VIADD R10, R10, UR5 ;  /* 0x000000050a0a7c36 */ /* 0x000fe20008000000 */
[----:B---3--:R-:W-:Y:S01]  /*a4e0*/  ISETP.LT.AND P1, PT, R12, UR4, !P0 ;  /* 0x000000040c007c0c */ /* 0x008fe2000c721270 */
[----:B------:R-:W3:Y:S01]  /*a4f0*/  LDCU UR4, c[0x0][0x39c] ;  /* 0x00007380ff0477ac */ /* 0x000ee20008000800 */
[----:B------:R-:W-:Y:S01]  /*a500*/  PRMT R12, R121, 0x9910, RZ ;  /* 0x00009910790c7816 */ /* 0x000fe200000000ff */
[----:B------:R4:W-:Y:S01]  /*a510*/  @P5 STG.E.U8 desc[UR18][R6.64], R121 ;  /* 0x0000007906005986 */ /* 0x0009e2000c101112 */
[----:B0-----:R-:W-:Y:S02]  /*a520*/  IADD3 R8, P5, PT, R10, R2, RZ ;  /* 0x000000020a087210 */ /* 0x001fe40007fbe0ff */
[----:B-1----:R-:W-:Y:S01]  /*a530*/  ISETP.LT.AND P6, PT, R14, UR6, !P0 ;  /* 0x000000060e007c0c */ /* 0x002fe2000c7c1270 */
[----:B------:R-:W0:Y:S01]  /*a540*/  LDCU UR6, c[0x0][0x39c] ;  /* 0x00007380ff0677ac */ /* 0x000e220008000800 */
[C---:B------:R-:W-:Y:S01]  /*a550*/  LEA.HI.X.SX32 R9, R10.reuse, R3, 0x1, P5 ;  /* 0x000000030a097211 */ /* 0x040fe200028f0eff */
[----:B------:R-:W-:Y:S01]  /*a560*/  VIADD R10, R10, UR5 ;  /* 0x000000050a0a7c36 */ /* 0x000fe20008000000 */
[----:B-----5:R-:W-:Y:S01]  /*a570*/  SHF.R.S32.HI R11, RZ, 0x8, R12 ;  /* 0x00000008ff0b7819 */ /* 0x020fe2000001140c */
[----:B------:R-:W-:Y:S01]  /*a580*/  VIADD R12, R0, 0x7c ;  /* 0x0000007c000c7836 */ /* 0x000fe20000000000 */
[----:B--2---:R-:W-:-:S02]  /*a590*/  ISETP.LT.AND P5, PT, R13, UR7, !P0 ;  /* 0x000000070d007c0c */ /* 0x004fc4000c7a1270 */
[----:B------:R-:W-:Y:S01]  /*a5a0*/  PRMT R13, R123, 0x9910, RZ ;  /* 0x000099107b0d7816 */ /* 0x000fe200000000ff */
[----:B------:R1:W-:Y:S01]  /*a5b0*/  @P4 STG.E.U8 desc[UR18][R8.64], R11 ;  /* 0x0000000b08004986 */ /* 0x0003e2000c101112 */
[-C--:B------:R-:W-:Y:S01]  /*a5c0*/  IADD3 R4, P4, PT, R10, R2.reuse, RZ ;  /* 0x000000020a047210 */ /* 0x080fe20007f9e0ff */
[----:B----4-:R-:W-:Y:S01]  /*a5d0*/  VIADD R6, R0, 0x7b ;  /* 0x0000007b00067836 */ /* 0x010fe20000000000 */
[----:B------:R-:W-:Y:S02]  /*a5e0*/  SHF.R.S32.HI R13, RZ, 0x8, R13 ;  /* 0x00000008ff0d7819 */ /* 0x000fe4000001140d */
[C---:B------:R-:W-:Y:S01]  /*a5f0*/  LEA.HI.X.SX32 R5, R10.reuse, R3, 0x1, P4 ;  /* 0x000000030a057211 */ /* 0x040fe200020f0eff */
[----:B------:R-:W-:Y:S01]  /*a600*/  VIADD R10, R10, UR5 ;  /* 0x000000050a0a7c36 */ /* 0x000fe20008000000 */
[----:B---3--:R-:W-:Y:S01]  /*a610*/  ISETP.LT.AND P4, PT, R6, UR4, !P0 ;  /* 0x0000000406007c0c */ /* 0x008fe2000c781270 */
[----:B------:R-:W2:Y:S02]  /*a620*/  LDCU UR4, c[0x0][0x39c] ;  /* 0x00007380ff0477ac */ /* 0x000ea40008000800 */
[----:B------:R3:W-:Y:S01]  /*a630*/  @P2 STG.E.U8 desc[UR18][R4.64], R123 ;  /* 0x0000007b04002986 */ /* 0x0007e2000c101112 */
[C---:B------:R-:W-:Y:S01]  /*a640*/  IADD3 R6, P2, PT, R10.reuse, R2, RZ ;  /* 0x000000020a067210 */ /* 0x040fe20007f5e0ff */
[----:B-1----:R-:W-:-:S03]  /*a650*/  VIADD R11, R10, UR5 ;  /* 0x000000050a0b7c36 */ /* 0x002fc60008000000 */
[-C--:B------:R-:W-:Y:S01]  /*a660*/  LEA.HI.X.SX32 R7, R10, R3.reuse, 0x1, P2 ;  /* 0x000000030a077211 */ /* 0x080fe200010f0eff */
[C---:B------:R-:W-:Y:S01]  /*a670*/  VIADD R10, R0.reuse, 0x7d ;  /* 0x0000007d000a7836 */ /* 0x040fe20000000000 */
[CC--:B------:R-:W-:Y:S01]  /*a680*/  IADD3 R8, P2, PT, R11.reuse, R2.reuse, RZ ;  /* 0x000000020b087210 */ /* 0x0c0fe20007f5e0ff */
[----:B------:R-:W-:Y:S02]  /*a690*/  VIADD R0, R0, 0x7f ;  /* 0x0000007f00007836 */ /* 0x000fe40000000000 */
[----:B------:R1:W-:Y:S01]  /*a6a0*/  @P3 STG.E.U8 desc[UR18][R6.64], R13 ;  /* 0x0000000d06003986 */ /* 0x0003e2000c101112 */
[CC--:B------:R-:W-:Y:S01]  /*a6b0*/  LEA.HI.X.SX32 R9, R11.reuse, R3.reuse, 0x1, P2 ;  /* 0x000000030b097211 */ /* 0x0c0fe200010f0eff */
[----:B------:R-:W-:Y:S01]  /*a6c0*/  VIADD R11, R11, UR5 ;  /* 0x000000050b0b7c36 */ /* 0x000fe20008000000 */
[----:B0-----:R-:W-:Y:S01]  /*a6d0*/  ISETP.LT.AND P3, PT, R12, UR6, !P0 ;  /* 0x000000060c007c0c */ /* 0x001fe2000c761270 */
[----:B------:R-:W0:Y:S02]  /*a6e0*/  LDCU UR6, c[0x0][0x39c] ;  /* 0x00007380ff0677ac */ /* 0x000e240008000800 */
[----:B------:R4:W-:Y:S01]  /*a6f0*/  @P1 STG.E.U8 desc[UR18][R8.64], R125 ;  /* 0x0000007d08001986 */ /* 0x0009e2000c101112 */
[----:B--2---:R-:W-:Y:S01]  /*a700*/  ISETP.LT.AND P2, PT, R10, UR4, !P0 ;  /* 0x000000040a007c0c */ /* 0x004fe2000c741270 */
[C---:B------:R-:W-:Y:S01]  /*a710*/  VIADD R10, R11.reuse, UR5 ;  /* 0x000000050b0a7c36 */ /* 0x040fe20008000000 */
[CC--:B---3--:R-:W-:Y:S01]  /*a720*/  IADD3 R4, P1, PT, R11.reuse, R2.reuse, RZ ;  /* 0x000000020b047210 */ /* 0x0c8fe20007f3e0ff */
[----:B------:R-:W2:Y:S03]  /*a730*/  LDCU UR4, c[0x0][0x39c] ;  /* 0x00007380ff0477ac */ /* 0x000ea60008000800 */
[----:B------:R-:W-:Y:S01]  /*a740*/  LEA.HI.X.SX32 R5, R11, R3, 0x1, P1 ;  /* 0x000000030b057211 */ /* 0x000fe200008f0eff */
[C---:B------:R-:W-:Y:S01]  /*a750*/  VIADD R11, R10.reuse, UR5 ;  /* 0x000000050a0b7c36 */ /* 0x040fe20008000000 */
[----:B-1----:R-:W-:-:S03]  /*a760*/  IADD3 R6, P1, PT, R10, R2, RZ ;  /* 0x000000020a067210 */ /* 0x002fc60007f3e0ff */
[C---:B------:R-:W-:Y:S01]  /*a770*/  VIADD R13, R11.reuse, UR5 ;  /* 0x000000050b0d7c36 */ /* 0x040fe20008000000 */
[----:B------:R1:W-:Y:S01]  /*a780*/  @P6 STG.E.U8 desc[UR18][R4.64], R17 ;  /* 0x0000001104006986 */ /* 0x0003e2000c101112 */
[-C--:B----4-:R-:W-:Y:S02]  /*a790*/  IADD3 R8, P6, PT, R11, R2.reuse, RZ ;  /* 0x000000020b087210 */ /* 0x090fe40007fde0ff */
[----:B------:R-:W-:Y:S01]  /*a7a0*/  VIADD R14, R13, UR5 ;  /* 0x000000050d0e7c36 */ /* 0x000fe20008000000 */
[-C--:B------:R-:W-:Y:S02]  /*a7b0*/  LEA.HI.X.SX32 R7, R10, R3.reuse, 0x1, P1 ;  /* 0x000000030a077211 */ /* 0x080fe400008f0eff */
[-C--:B------:R-:W-:Y:S01]  /*a7c0*/  LEA.HI.X.SX32 R9, R11, R3.reuse, 0x1, P6 ;  /* 0x000000030b097211 */ /* 0x080fe200030f0eff */
[C---:B------:R-:W-:Y:S01]  /*a7d0*/  VIADD R15, R14.reuse, UR5 ;  /* 0x000000050e0f7c36 */ /* 0x040fe20008000000 */
[-C--:B------:R-:W-:Y:S01]  /*a7e0*/  IADD3 R10, P1, PT, R13, R2.reuse, RZ ;  /* 0x000000020d0a7210 */ /* 0x080fe20007f3e0ff */
[----:B------:R3:W-:Y:S01]  /*a7f0*/  @P5 STG.E.U8 desc[UR18][R6.64], R127 ;  /* 0x0000007f06005986 */ /* 0x0007e2000c101112 */
[----:B------:R-:W-:Y:S01]  /*a800*/  IADD3 R12, P6, PT, R14, R2, RZ ;  /* 0x000000020e0c7210 */ /* 0x000fe20007fde0ff */
[----:B------:R-:W-:Y:S01]  /*a810*/  VIADD R16, R15, UR5 ;  /* 0x000000050f107c36 */ /* 0x000fe20008000000 */
[----:B------:R-:W-:-:S02]  /*a820*/  LEA.HI.X.SX32 R11, R13, R3, 0x1, P1 ;  /* 0x000000030d0b7211 */ /* 0x000fc400008f0eff */
[-C--:B------:R-:W-:Y:S02]  /*a830*/  LEA.HI.X.SX32 R13, R14, R3.reuse, 0x1, P6 ;  /* 0x000000030e0d7211 */ /* 0x080fe400030f0eff */
[-C--:B-1----:R-:W-:Y:S02]  /*a840*/  IADD3 R4, P6, PT, R16, R2.reuse, RZ ;  /* 0x0000000210047210 */ /* 0x082fe40007fde0ff */
[----:B--2---:R-:W-:Y:S02]  /*a850*/  ISETP.LT.AND P1, PT, R18, UR4, !P0 ;  /* 0x0000000412007c0c */ /* 0x004fe4000c721270 */
[----:B------:R-:W-:Y:S02]  /*a860*/  LEA.HI.X.SX32 R5, R16, R3, 0x1, P6 ;  /* 0x0000000310057211 */ /* 0x000fe400030f0eff */
[----:B0-----:R-:W-:Y:S02]  /*a870*/  ISETP.LT.AND P0, PT, R0, UR6, !P0 ;  /* 0x0000000600007c0c */ /* 0x001fe4000c701270 */
[----:B------:R-:W-:-:S02]  /*a880*/  IADD3 R2, P6, PT, R15, R2, RZ ;  /* 0x000000020f027210 */ /* 0x000fc40007fde0ff */
[----:B------:R-:W-:Y:S02]  /*a890*/  PRMT R0, R127, 0x9910, RZ ;  /* 0x000099107f007816 */ /* 0x000fe400000000ff */
[----:B------:R-:W-:Y:S02]  /*a8a0*/  PRMT R17, R129, 0x9910, RZ ;  /* 0x0000991081117816 */ /* 0x000fe400000000ff */
[----:B------:R-:W-:Y:S02]  /*a8b0*/  LEA.HI.X.SX32 R3, R15, R3, 0x1, P6 ;  /* 0x000000030f037211 */ /* 0x000fe400030f0eff */
[----:B------:R-:W-:Y:S02]  /*a8c0*/  SHF.R.S32.HI R15, RZ, 0x8, R0 ;  /* 0x00000008ff0f7819 */ /* 0x000fe40000011400 */
[----:B------:R-:W-:-:S03]  /*a8d0*/  SHF.R.S32.HI R17, RZ, 0x8, R17 ;  /* 0x00000008ff117819 */ /* 0x000fc60000011411 */
[----:B------:R3:W-:Y:S04]  /*a8e0*/  @P4 STG.E.U8 desc[UR18][R8.64], R15 ;  /* 0x0000000f08004986 */ /* 0x0007e8000c101112 */
[----:B------:R3:W-:Y:S04]  /*a8f0*/  @P3 STG.E.U8 desc[UR18][R10.64], R129 ;  /* 0x000000810a003986 */ /* 0x0007e8000c101112 */
[----:B------:R3:W-:Y:S04]  /*a900*/  @P2 STG.E.U8 desc[UR18][R12.64], R17 ;  /* 0x000000110c002986 */ /* 0x0007e8000c101112 */
[----:B------:R3:W-:Y:S04]  /*a910*/  @P1 STG.E.U8 desc[UR18][R2.64], R131 ;  /* 0x0000008302001986 */ /* 0x0007e8000c101112 */
[----:B------:R3:W-:Y:S01]  /*a920*/  @P0 STG.E.U8 desc[UR18][R4.64], R19 ;  /* 0x0000001304000986 */ /* 0x0007e2000c101112 */
[----:B------:R-:W-:Y:S06]  /*a930*/  BAR.SYNC.DEFER_BLOCKING 0x0 ;  /* 0x0000000000007b1d */ /* 0x000fec0000010000 */
[----:B------:R-:W-:Y:S05]  /*a940*/  BRA.U UP0, `(.L_x_13) ;  /* 0x0000000100a07547 */ /* 0x000fea000b800000 */
[----:B------:R-:W0:Y:S01]  /*a950*/  S2UR UR5, SR_CgaCtaId ;  /* 0x00000000000579c3 */ /* 0x000e220000008800 */
[----:B------:R-:W-:Y:S01]  /*a960*/  NOP ;  /* 0x0000000000007918 */ /* 0x000fe20000000000 */
[----:B------:R-:W-:Y:S01]  /*a970*/  UMOV UR4, 0x50 ;  /* 0x0000005000047882 */ /* 0x000fe20000000000 */
[----:B------:R-:W-:Y:S02]  /*a980*/  IMAD.U32 R0, RZ, RZ, UR17 ;  /* 0x00000011ff007e24 */ /* 0x000fe4000f8e00ff */
[----:B---3--:R-:W-:Y:S02]  /*a990*/  IMAD.MOV.U32 R3, RZ, RZ, 0xf ;  /* 0x0000000fff037424 */ /* 0x008fe400078e00ff */
[----:B------:R-:W-:Y:S01]  /*a9a0*/  IMAD.MOV.U32 R7, RZ, RZ, 0x1 ;  /* 0x00000001ff077424 */ /* 0x000fe200078e00ff */
[----:B------:R-:W-:-:S04]  /*a9b0*/  LOP3.LUT R0, R0, 0xffff, RZ, 0xc0, !PT ;  /* 0x0000ffff00007812 */ /* 0x000fc800078ec0ff */
[----:B------:R-:W-:-:S05]  /*a9c0*/  SHF.R.U32.HI R0, RZ, 0x5, R0 ;  /* 0x00000005ff007819 */ /* 0x000fca0000011600 */
[----:B------:R-:W-:Y:S01]  /*a9d0*/  VIADD R2, R0, 0x10 ;  /* 0x0000001000027836 */ /* 0x000fe20000000000 */
[----:B------:R-:W-:Y:S01]  /*a9e0*/  SHF.L.U32 R0, R3, R0, RZ ;  /* 0x0000000003007219 */ /* 0x000fe200000006ff */
[----:B0-----:R-:W-:-:S03]  /*a9f0*/  ULEA UR6, UR5, UR4, 0x18 ;  /* 0x0000000405067291 */ /* 0x001fc6000f8ec0ff */
[----:B------:R-:W-:-:S04]  /*aa00*/  SHF.L.U32 R3, R7, R2, RZ ;  /* 0x0000000207037219 */ /* 0x000fc800000006ff */
[----:B------:R-:W-:Y:S02]  /*aa10*/  LOP3.LUT R0, R3, R0, RZ, 0xfc, !PT ;  /* 0x0000000003007212 */ /* 0x000fe400078efcff */
[----:B------:R-:W0:Y:S02]  /*aa20*/  LDS R5, [UR6] ;  /* 0x00000006ff057984 */ /* 0x000e240008000800 */
[C---:B------:R-:W-:Y:S02]  /*aa30*/  LOP3.LUT R2, R0.reuse, 0xffff, RZ, 0xc0, !PT ;  /* 0x0000ffff00027812 */ /* 0x040fe400078ec0ff */
[----:B0-----:R-:W-:-:S04]  /*aa40*/  LOP3.LUT R3, R0, 0xffff, R5, 0x80, !PT ;  /* 0x0000ffff00037812 */ /* 0x001fc800078e8005 */
[----:B------:R-:W-:-:S13]  /*aa50*/  ISETP.NE.AND P0, PT, R3, R2, PT ;  /* 0x000000020300720c */ /* 0x000fda0003f05270 */
[----:B------:R-:W-:Y:S05]  /*aa60*/  @P0 BRA `(.L_x_14) ;  /* 0x0000000000500947 */ /* 0x000fea0003800000 */
[----:B------:R-:W-:Y:S02]  /*aa70*/  SHF.R.U32.HI R5, RZ, 0x10, R5 ;  /* 0x00000010ff057819 */ /* 0x000fe40000011605 */
[----:B------:R-:W-:-:S04]  /*aa80*/  SHF.R.U32.HI R2, RZ, 0x10, R0 ;  /* 0x00000010ff027819 */ /* 0x000fc80000011600 */
[----:B------:R-:W-:-:S04]  /*aa90*/  LOP3.LUT R5, R5, R2, RZ, 0xc0, !PT ;  /* 0x0000000205057212 */ /* 0x000fc800078ec0ff */
[----:B------:R-:W-:-:S13]  /*aaa0*/  ISETP.NE.AND P0, PT, R5, R2, PT ;  /* 0x000000020500720c */ /* 0x000fda0003f05270 */
[----:B------:R-:W-:Y:S05]  /*aab0*/  @P0 BRA `(.L_x_15) ;  /* 0x0000000000300947 */ /* 0x000fea0003800000 */
[----:B------:R-:W-:Y:S01]  /*aac0*/  R2UR UR4, R0 ;  /* 0x00000000000472ca */ /* 0x000fe200000e0000 */
[----:B------:R-:W-:Y:S01]  /*aad0*/  VOTEU.ANY UR5, UPT, PT ;  /* 0x0000000000057886 */ /* 0x000fe200038e0100 */
[----:B------:R-:W0:Y:S01]  /*aae0*/  S2R R0, SR_LANEID ;  /* 0x0000000000007919 */ /* 0x000e220000000000 */
[----:B------:R-:W-:-:S10]  /*aaf0*/  UFLO.U32 UR5, UR5 ;  /* 0x00000005000572bd */ /* 0x000fd400080e0000 */
[----:B------:R-:W-:-:S06]  /*ab00*/  ULOP3.LUT UR4, URZ, UR4, URZ, 0x33, !UPT ;  /* 0x00000004ff047292 */ /* 0x000fcc000f8e33ff */
[----:B------:R-:W-:-:S04]  /*ab10*/  IMAD.U32 R2, RZ, RZ, UR4 ;  /* 0x00000004ff027e24 */ /* 0x000fc8000f8e00ff */
[----:B------:R-:W1:Y:S02]  /*ab20*/  REDUX UR7, R2 ;  /* 0x00000000020773c4 */ /* 0x000e640000000000 */
[----:B------:R2:W-:Y:S01]  /*ab30*/  UTCATOMSWS.AND URZ, UR4 ;  /* 0x0000000400ff79e3 */ /* 0x0005e20008000000 */
[----:B0-----:R-:W-:Y:S01]  /*ab40*/  ISETP.EQ.U32.AND P0, PT, R0, UR5, PT ;  /* 0x0000000500007c0c */ /* 0x001fe2000bf02070 */
[----:B-1----:R-:W-:-:S12]  /*ab50*/  IMAD.U32 R0, RZ, RZ, UR7 ;  /* 0x00000007ff007e24 */ /* 0x002fd8000f8e00ff */
[----:B------:R2:W-:Y:S01]  /*ab60*/  @P0 ATOMS.AND RZ, [UR6], R0 ;  /* 0x00000000ffff098c */ /* 0x0005e2000a800006 */
[----:B------:R-:W-:Y:S05]  /*ab70*/  BRA `(.L_x_13) ;  /* 0x0000000000147947 */ /* 0x000fea0003800000 */
.L_x_15:
[----:B------:R-:W-:-:S07]  /*ab80*/  MOV R2, 0xaba0 ;  /* 0x0000aba000027802 */ /* 0x000fce0000000f00 */
[----:B------:R-:W-:Y:S05]  /*ab90*/  CALL.REL.NOINC `($__internal_0_$__cuda_sm10x_tcgen05_guardrail_trap_col_being_dealloced_not_returned_by_alloc) ;  /* 0x00000000002c7944 */ /* 0x000fea0003c00000 */
[----:B------:R-:W-:Y:S05]  /*aba0*/  BRA `(.L_x_13) ;  /* 0x0000000000087947 */ /* 0x000fea0003800000 */
.L_x_14:
[----:B------:R-:W-:-:S07]  /*abb0*/  MOV R2, 0xabd0 ;  /* 0x0000abd000027802 */ /* 0x000fce0000000f00 */
[----:B------:R-:W-:Y:S05]  /*abc0*/  CALL.REL.NOINC `($__internal_2_$__cuda_sm10x_tcgen05_guardrail_trap_unallocated_columns_being_dealloced) ;  /* 0x0000000000387944 */ /* 0x000fea0003c00000 */
.L_x_13:
[----:B------:R-:W-:Y:S01]  /*abd0*/  NOP ;  /* 0x0000000000007918 */ /* 0x000fe20000000000 */
[----:B--2---:R-:W-:Y:S05]  /*abe0*/  EXIT ;  /* 0x000000000000794d */ /* 0x004fea0003800000 */
.L_x_8:
[----:B------:R-:W0:Y:S02]  /*abf0*/  SYNCS.PHASECHK.TRANS64.TRYWAIT P4, [UR13], R124 ;  /* 0x0000007cff0075a7 */ /* 0x000e24000808110d */
[----:B0-----:R-:W-:Y:S05]  /*ac00*/  @!P4 BRA `(.L_x_8) ;  /* 0xfffffffc00f8c947 */ /* 0x001fea000383ffff */
[----:B------:R-:W-:Y:S05]  /*ac10*/  BRA `(.L_x_16) ;  /* 0xffffff9c00fc7947 */ /* 0x000fea000383ffff */
.L_x_12:
[----:B------:R-:W0:Y:S02]  /*ac20*/  SYNCS.PHASECHK.TRANS64.TRYWAIT P0, [UR13], R3 ;  /* 0x00000003ff0075a7 */ /* 0x000e24000800110d */
[----:B0-----:R-:W-:Y:S05]  /*ac30*/  @!P0 BRA `(.L_x_12) ;  /* 0xfffffffc00f88947 */ /* 0x001fea000383ffff */
[----:B------:R-:W-:Y:S05]  /*ac40*/  BRA `(.L_x_11) ;  /* 0xffffffb8000c7947 */ /* 0x000fea000383ffff */
        .weak           $__internal_0_$__cuda_sm10x_tcgen05_guardrail_trap_col_being_dealloced_not_returned_by_alloc
        .type           $__internal_0_$__cuda_sm10x_tcgen05_guardrail_trap_col_being_dealloced_not_returned_by_alloc,@function
        .size           $__internal_0_$__cuda_sm10x_tcgen05_guardrail_trap_col_being_dealloced_not_returned_by_alloc,($__internal_1_$__cuda_sm10x_tcgen05_guardrail_trap_phase_invalid_during_alloc - $__internal_0_$__cuda_sm10x_tcgen05_guardrail_trap_col_being_dealloced_not_returned_by_alloc)
$__internal_0_$__cuda_sm10x_tcgen05_guardrail_trap_col_being_dealloced_not_returned_by_alloc:
[----:B------:R-:W-:Y:S05]  /*ac50*/  BPT.TRAP 0x1 ;  /* 0x000000040000795c */ /* 0x000fea0000300000 */
[----:B------:R-:W-:-:S04]  /*ac60*/  IMAD.MOV.U32 R3, RZ, RZ, 0x0 ;  /* 0x00000000ff037424 */ /* 0x000fc800078e00ff */
[----:B------:R-:W-:Y:S05]  /*ac70*/  RET.REL.NODEC R2 `(matmul_kernel) ;  /* 0xffffff5002e07950 */ /* 0x000fea0003c3ffff */
        .weak           $__internal_1_$__cuda_sm10x_tcgen05_guardrail_trap_phase_invalid_during_alloc
        .type           $__internal_1_$__cuda_sm10x_tcgen05_guardrail_trap_phase_invalid_during_alloc,@function
        .size           $__internal_1_$__cuda_sm10x_tcgen05_guardrail_trap_phase_invalid_during_alloc,($__internal_2_$__cuda_sm10x_tcgen05_guardrail_trap_unallocated_columns_being_dealloced - $__internal_1_$__cuda_sm10x_tcgen05_guardrail_trap_phase_invalid_during_alloc)
$__internal_1_$__cuda_sm10x_tcgen05_guardrail_trap_phase_invalid_during_alloc:
[----:B------:R-:W-:Y:S05]  /*ac80*/  BPT.TRAP 0x1 ;  /* 0x000000040000795c */ /* 0x000fea0000300000 */
[----:B------:R-:W-:-:S04]  /*ac90*/  IMAD.MOV.U32 R3, RZ, RZ, 0x0 ;  /* 0x00000000ff037424 */ /* 0x000fc800078e00ff */
[----:B------:R-:W-:Y:S05]  /*aca0*/  RET.REL.NODEC R2 `(matmul_kernel) ;  /* 0xffffff5002d47950 */ /* 0x000fea0003c3ffff */
        .weak           $__internal_2_$__cuda_sm10x_tcgen05_guardrail_trap_unallocated_columns_being_dealloced
        .type           $__internal_2_$__cuda_sm10x_tcgen05_guardrail_trap_unallocated_columns_being_dealloced,@function
        .size           $__internal_2_$__cuda_sm10x_tcgen05_guardrail_trap_unallocated_columns_being_dealloced,(.L_x_20 - $__internal_2_$__cuda_sm10x_tcgen05_guardrail_trap_unallocated_columns_being_dealloced)
$__internal_2_$__cuda_sm10x_tcgen05_guardrail_trap_unallocated_columns_being_dealloced:
[----:B------:R-:W-:Y:S05]  /*acb0*/  BPT.TRAP 0x1 ;  /* 0x000000040000795c */ /* 0x000fea0000300000 */
[----:B------:R-:W-:-:S04]  /*acc0*/  IMAD.MOV.U32 R3, RZ, RZ, 0x0 ;  /* 0x00000000ff037424 */ /* 0x000fc800078e00ff */
[----:B------:R-:W-:Y:S05]  /*acd0*/  RET.REL.NODEC R2 `(matmul_kernel) ;  /* 0xffffff5002c87950 */ /* 0x000fea0003c3ffff */
.L_x_17:
[----:B------:R-:W-:-:S00]  /*ace0*/  BRA `(.L_x_17) ;  /* 0xfffffffc00fc7947 */ /* 0x000fc0000383ffff */
[----:B------:R-:W-:-:S00]  /*acf0*/  NOP ;  /* 0x0000000000007918 */ /* 0x000fc00000000000 */
        /* <DEDUP_REMOVED lines=8> */
.L_x_20:


//--------------------- .nv.shared.matmul_kernel  --------------------------
	.section	.nv.shared.matmul_kernel,"aw",@nobits
	.sectionflags	@""
	.align	16
	.zero		1024


//--------------------- .nv.shared.reserved.0     --------------------------
	.section	.nv.shared.reserved.0,"aw",@nobits
	.align	8
	.weak		__nv_reservedSMEM_offset_0_alias
	.size		__nv_reservedSMEM_offset_0_alias, 0, 64
	.other		__nv_reservedSMEM_offset_0_alias,@"STO_CUDA_RESERVED_SHARED STV_DEFAULT"
__nv_reservedSMEM_offset_0_alias:
	.zero		0
.nv.shared.reserved.0:
	.zero		64
	.weak		__nv_reservedSMEM_allocation_phase
	.type		__nv_reservedSMEM_allocation_phase,@object
	.size		__nv_reservedSMEM_allocation_phase,(.L_0 - __nv_reservedSMEM_allocation_phase)
__nv_reservedSMEM_allocation_phase:
	.zero		1
.L_0:
	.zero		7
	.weak		__nv_reservedSMEM_devtool_atexit_pc
	.type		__nv_reservedSMEM_devtool_atexit_pc,@object
	.size		__nv_reservedSMEM_devtool_atexit_pc,(__nv_reservedSMEM_allocation_mask - __nv_reservedSMEM_devtool_atexit_pc)
__nv_reservedSMEM_devtool_atexit_pc:
	.zero		8
	.weak		__nv_reservedSMEM_allocation_mask
	.type		__nv_reservedSMEM_allocation_mask,@object
	.size		__nv_reservedSMEM_allocation_mask,(.L_2 - __nv_reservedSMEM_allocation_mask)
__nv_reservedSMEM_allocation_mask:
	.zero		4
.L_2:


//--------------------- .nv.constant0.matmul_kernel --------------------------
	.section	.nv.constant0.matmul_kernel,"a",@progbits
	.sectionflags	@""
	.align	4
.nv.constant0.matmul_kernel:
	.zero		976


//--------------------- SYMBOLS --------------------------

	.type		.nv.reservedSmem.offset0,@object
	.size		.nv.reservedSmem.offset0,0x4
	.type		.nv.reservedSmem.cap,@object
	.size		.nv.reservedSmem.cap,0x4
